//
// Generated by NVIDIA NVVM Compiler
//
// Compiler Build ID: CL-36424714
// Cuda compilation tools, release 13.0, V13.0.88
// Based on NVVM 20.0.0
//

.version 9.0
.target sm_100
.address_size 64

	// .globl	_Z22panelHouseholderKernelPfS_S_iiii
.extern .func  (.param .b32 func_retval0) vprintf
(
	.param .b64 vprintf_param_0,
	.param .b64 vprintf_param_1
)
;
.extern .shared .align 16 .b8 sharedBuf[];
.global .align 1 .b8 $str[21] = {86, 115, 116, 97, 114, 116, 58, 32, 37, 100, 32, 86, 101, 110, 100, 58, 32, 37, 100, 10};

.visible .entry _Z22panelHouseholderKernelPfS_S_iiii(
	.param .u64 .ptr .align 1 _Z22panelHouseholderKernelPfS_S_iiii_param_0,
	.param .u64 .ptr .align 1 _Z22panelHouseholderKernelPfS_S_iiii_param_1,
	.param .u64 .ptr .align 1 _Z22panelHouseholderKernelPfS_S_iiii_param_2,
	.param .u32 _Z22panelHouseholderKernelPfS_S_iiii_param_3,
	.param .u32 _Z22panelHouseholderKernelPfS_S_iiii_param_4,
	.param .u32 _Z22panelHouseholderKernelPfS_S_iiii_param_5,
	.param .u32 _Z22panelHouseholderKernelPfS_S_iiii_param_6
)
{
	.local .align 8 .b8 	__local_depot0[8];
	.reg .b64 	%SP;
	.reg .b64 	%SPL;
	.reg .pred 	%p<277>;
	.reg .b32 	%r<425>;
	.reg .b32 	%f<714>;
	.reg .b64 	%rd<25>;

	mov.u64 	%SPL, __local_depot0;
	cvta.local.u64 	%SP, %SPL;
	ld.param.u64 	%rd9, [_Z22panelHouseholderKernelPfS_S_iiii_param_0];
	ld.param.u32 	%r185, [_Z22panelHouseholderKernelPfS_S_iiii_param_3];
	ld.param.u32 	%r186, [_Z22panelHouseholderKernelPfS_S_iiii_param_4];
	ld.param.u32 	%r187, [_Z22panelHouseholderKernelPfS_S_iiii_param_5];
	ld.param.u32 	%r188, [_Z22panelHouseholderKernelPfS_S_iiii_param_6];
	cvta.to.global.u64 	%rd1, %rd9;
	mov.u32 	%r1, %ntid.x;
	mov.u32 	%r423, %tid.x;
	shl.b32 	%r3, %r1, 2;
	shl.b32 	%r190, %r423, 2;
	add.s32 	%r191, %r3, %r190;
	mov.u32 	%r192, sharedBuf;
	add.s32 	%r193, %r191, %r192;
	add.s32 	%r421, %r193, 128;
	mov.b32 	%r377, 0;
	mov.u32 	%r375, %r423;
	mov.u32 	%r376, %r421;
$L__BB0_1:
	setp.gt.u32 	%p5, %r375, 15;
	@%p5 bra 	$L__BB0_3;
	mov.b32 	%r194, 0;
	st.shared.u32 	[%r376], %r194;
$L__BB0_3:
	add.s32 	%r377, %r377, %r1;
	add.s32 	%r376, %r376, %r3;
	add.s32 	%r375, %r375, %r1;
	setp.lt.u32 	%p6, %r377, 16;
	@%p6 bra 	$L__BB0_1;
	add.s32 	%r11, %r192, %r3;
	mov.b32 	%r378, 0;
$L__BB0_5:
	add.s32 	%r13, %r378, %r423;
	setp.gt.u32 	%p7, %r13, 15;
	@%p7 bra 	$L__BB0_7;
	shr.u32 	%r198, %r13, 3;
	and.b32  	%r199, %r13, 7;
	add.s32 	%r200, %r198, %r188;
	add.s32 	%r201, %r199, %r187;
	mad.lo.s32 	%r202, %r200, %r185, %r201;
	mul.wide.s32 	%rd10, %r202, 4;
	add.s64 	%rd11, %rd1, %rd10;
	ld.global.f32 	%f359, [%rd11];
	shl.b32 	%r203, %r13, 2;
	and.b32  	%r204, %r203, 60;
	add.s32 	%r205, %r11, %r204;
	st.shared.f32 	[%r205+64], %f359;
$L__BB0_7:
	add.s32 	%r378, %r378, %r1;
	setp.lt.u32 	%p8, %r378, 16;
	@%p8 bra 	$L__BB0_5;
	bar.sync 	0;
	setp.ge.s32 	%p9, %r188, %r186;
	@%p9 bra 	$L__BB0_363;
	add.s32 	%r207, %r185, -8;
	setp.eq.s32 	%p11, %r187, %r207;
	setp.lt.s32 	%p12, %r188, %r187;
	setp.ge.s32 	%p13, %r188, %r187;
	and.pred  	%p1, %p13, %p11;
	and.pred  	%p2, %p12, %p11;
	or.pred  	%p3, %p12, %p11;
	sub.s32 	%r15, %r188, %r187;
	add.s32 	%r16, %r192, %r190;
	add.s32 	%r17, %r11, %r190;
	selp.b32 	%r18, 0, %r15, %p3;
	add.s32 	%r19, %r188, 1;
	add.s32 	%r210, %r1, -1;
	shr.u32 	%r211, %r210, 4;
	add.s32 	%r212, %r211, 1;
	and.b32  	%r20, %r212, 7;
	div.u32 	%r213, 7, %r1;
	add.s32 	%r214, %r213, 1;
	and.b32  	%r21, %r214, 3;
	and.b32  	%r22, %r214, 12;
	mov.b32 	%r379, 0;
	mov.pred 	%p276, -1;
	add.u64 	%rd12, %SP, 0;
	mov.u64 	%rd14, $str;
$L__BB0_10:
	not.pred 	%p14, %p1;
	@%p14 bra 	$L__BB0_12;
	add.s32 	%r380, %r15, %r379;
	mov.b32 	%r381, 8;
	bra.uni 	$L__BB0_16;
$L__BB0_12:
	mov.b32 	%r381, 8;
	mov.u32 	%r380, %r379;
	@%p2 bra 	$L__BB0_16;
	@%p3 bra 	$L__BB0_15;
	add.s32 	%r380, %r15, %r379;
	add.s32 	%r381, %r379, 7;
	bra.uni 	$L__BB0_16;
$L__BB0_15:
	add.s32 	%r381, %r379, 7;
	mov.u32 	%r380, %r379;
$L__BB0_16:
	setp.ne.s32 	%p15, %r423, 0;
	@%p15 bra 	$L__BB0_18;
	cvta.to.local.u64 	%rd13, %rd12;
	st.local.v2.u32 	[%rd13], {%r380, %r381};
	cvta.global.u64 	%rd15, %rd14;
	{ // callseq 0, 0
	.param .b64 param0;
	st.param.b64 	[param0], %rd15;
	.param .b64 param1;
	st.param.b64 	[param1], %rd12;
	.param .b32 retval0;
	call.uni (retval0), 
	vprintf, 
	(
	param0, 
	param1
	);
	ld.param.b32 	%r217, [retval0];
	} // callseq 0
$L__BB0_18:
	shl.b32 	%r30, %r379, 3;
	add.s32 	%r219, %r30, %r380;
	shl.b32 	%r220, %r219, 2;
	add.s32 	%r31, %r11, %r220;
	ld.shared.f32 	%f1, [%r31+64];
	setp.ge.s32 	%p16, %r380, %r381;
	mov.f32 	%f581, 0f00000000;
	@%p16 bra 	$L__BB0_23;
	add.s32 	%r382, %r423, %r380;
	add.s32 	%r221, %r382, %r30;
	shl.b32 	%r222, %r221, 2;
	mov.u32 	%r223, sharedBuf;
	add.s32 	%r224, %r3, %r223;
	add.s32 	%r225, %r224, %r222;
	add.s32 	%r383, %r225, 64;
	mov.f32 	%f581, 0f00000000;
	mov.u32 	%r384, %r380;
$L__BB0_20:
	setp.ge.s32 	%p17, %r382, %r381;
	@%p17 bra 	$L__BB0_22;
	ld.shared.f32 	%f362, [%r383];
	fma.rn.f32 	%f581, %f362, %f362, %f581;
$L__BB0_22:
	add.s32 	%r384, %r384, %r1;
	add.s32 	%r383, %r383, %r3;
	add.s32 	%r382, %r382, %r1;
	setp.lt.s32 	%p18, %r384, %r381;
	@%p18 bra 	$L__BB0_20;
$L__BB0_23:
	setp.gt.u32 	%p19, %r423, 15;
	st.shared.f32 	[%r16], %f581;
	bar.sync 	0;
	@%p19 bra 	$L__BB0_65;
	setp.lt.u32 	%p20, %r1, 113;
	mov.f32 	%f584, 0f00000000;
	mov.b32 	%r387, 0;
	@%p20 bra 	$L__BB0_43;
	mov.f32 	%f584, 0f00000000;
	mov.b32 	%r387, 0;
	mov.u32 	%r386, %r387;
$L__BB0_26:
	.pragma "nounroll";
	add.s32 	%r42, %r387, %r423;
	setp.ge.u32 	%p21, %r42, %r1;
	shl.b32 	%r228, %r387, 2;
	add.s32 	%r43, %r16, %r228;
	@%p21 bra 	$L__BB0_28;
	ld.shared.f32 	%f366, [%r43];
	add.f32 	%f584, %f584, %f366;
$L__BB0_28:
	add.s32 	%r229, %r42, 16;
	setp.ge.u32 	%p22, %r229, %r1;
	@%p22 bra 	$L__BB0_30;
	ld.shared.f32 	%f367, [%r43+64];
	add.f32 	%f584, %f584, %f367;
$L__BB0_30:
	add.s32 	%r230, %r42, 32;
	setp.ge.u32 	%p23, %r230, %r1;
	@%p23 bra 	$L__BB0_32;
	ld.shared.f32 	%f368, [%r43+128];
	add.f32 	%f584, %f584, %f368;
$L__BB0_32:
	add.s32 	%r231, %r42, 48;
	setp.ge.u32 	%p24, %r231, %r1;
	@%p24 bra 	$L__BB0_34;
	ld.shared.f32 	%f369, [%r43+192];
	add.f32 	%f584, %f584, %f369;
$L__BB0_34:
	add.s32 	%r232, %r42, 64;
	setp.ge.u32 	%p25, %r232, %r1;
	@%p25 bra 	$L__BB0_36;
	ld.shared.f32 	%f370, [%r43+256];
	add.f32 	%f584, %f584, %f370;
$L__BB0_36:
	add.s32 	%r233, %r42, 80;
	setp.ge.u32 	%p26, %r233, %r1;
	@%p26 bra 	$L__BB0_38;
	ld.shared.f32 	%f371, [%r43+320];
	add.f32 	%f584, %f584, %f371;
$L__BB0_38:
	add.s32 	%r234, %r42, 96;
	setp.ge.u32 	%p27, %r234, %r1;
	@%p27 bra 	$L__BB0_40;
	ld.shared.f32 	%f372, [%r43+384];
	add.f32 	%f584, %f584, %f372;
$L__BB0_40:
	add.s32 	%r235, %r42, 112;
	setp.ge.u32 	%p28, %r235, %r1;
	@%p28 bra 	$L__BB0_42;
	ld.shared.f32 	%f373, [%r43+448];
	add.f32 	%f584, %f584, %f373;
$L__BB0_42:
	add.s32 	%r387, %r387, 128;
	add.s32 	%r386, %r386, 8;
	add.s32 	%r236, %r1, -1;
	shr.u32 	%r237, %r236, 4;
	add.s32 	%r238, %r237, 1;
	and.b32  	%r239, %r238, 536870904;
	setp.ne.s32 	%p29, %r386, %r239;
	@%p29 bra 	$L__BB0_26;
$L__BB0_43:
	setp.eq.s32 	%p30, %r20, 0;
	@%p30 bra 	$L__BB0_64;
	add.s32 	%r240, %r20, -1;
	setp.lt.u32 	%p31, %r240, 3;
	@%p31 bra 	$L__BB0_54;
	add.s32 	%r47, %r387, %r423;
	setp.ge.u32 	%p32, %r47, %r1;
	shl.b32 	%r241, %r387, 2;
	add.s32 	%r48, %r16, %r241;
	@%p32 bra 	$L__BB0_47;
	ld.shared.f32 	%f375, [%r48];
	add.f32 	%f584, %f584, %f375;
$L__BB0_47:
	add.s32 	%r242, %r47, 16;
	setp.ge.u32 	%p33, %r242, %r1;
	@%p33 bra 	$L__BB0_49;
	ld.shared.f32 	%f376, [%r48+64];
	add.f32 	%f584, %f584, %f376;
$L__BB0_49:
	add.s32 	%r243, %r47, 32;
	setp.ge.u32 	%p34, %r243, %r1;
	@%p34 bra 	$L__BB0_51;
	ld.shared.f32 	%f377, [%r48+128];
	add.f32 	%f584, %f584, %f377;
$L__BB0_51:
	add.s32 	%r244, %r47, 48;
	setp.ge.u32 	%p35, %r244, %r1;
	@%p35 bra 	$L__BB0_53;
	ld.shared.f32 	%f378, [%r48+192];
	add.f32 	%f584, %f584, %f378;
$L__BB0_53:
	add.s32 	%r387, %r387, 64;
$L__BB0_54:
	add.s32 	%r245, %r1, -1;
	shr.u32 	%r246, %r245, 4;
	add.s32 	%r247, %r246, 1;
	and.b32  	%r248, %r247, 3;
	setp.eq.s32 	%p36, %r248, 0;
	@%p36 bra 	$L__BB0_64;
	and.b32  	%r250, %r245, 48;
	setp.eq.s32 	%p37, %r250, 0;
	@%p37 bra 	$L__BB0_61;
	add.s32 	%r51, %r387, %r423;
	setp.ge.u32 	%p38, %r51, %r1;
	shl.b32 	%r251, %r387, 2;
	add.s32 	%r52, %r16, %r251;
	@%p38 bra 	$L__BB0_58;
	ld.shared.f32 	%f380, [%r52];
	add.f32 	%f584, %f584, %f380;
$L__BB0_58:
	add.s32 	%r252, %r51, 16;
	setp.ge.u32 	%p39, %r252, %r1;
	@%p39 bra 	$L__BB0_60;
	ld.shared.f32 	%f381, [%r52+64];
	add.f32 	%f584, %f584, %f381;
$L__BB0_60:
	add.s32 	%r387, %r387, 32;
$L__BB0_61:
	and.b32  	%r254, %r245, 16;
	setp.ne.s32 	%p40, %r254, 0;
	@%p40 bra 	$L__BB0_64;
	add.s32 	%r255, %r387, %r423;
	setp.ge.u32 	%p41, %r255, %r1;
	@%p41 bra 	$L__BB0_64;
	shl.b32 	%r256, %r387, 2;
	add.s32 	%r257, %r16, %r256;
	ld.shared.f32 	%f382, [%r257];
	add.f32 	%f584, %f584, %f382;
$L__BB0_64:
	st.shared.f32 	[%r17], %f584;
$L__BB0_65:
	setp.ge.s32 	%p42, %r380, %r381;
	bar.sync 	0;
	ld.shared.f32 	%f383, [%r11];
	add.f32 	%f384, %f383, 0f00000000;
	ld.shared.f32 	%f385, [%r11+4];
	add.f32 	%f386, %f384, %f385;
	ld.shared.f32 	%f387, [%r11+8];
	add.f32 	%f388, %f386, %f387;
	ld.shared.f32 	%f389, [%r11+12];
	add.f32 	%f390, %f388, %f389;
	ld.shared.f32 	%f391, [%r11+16];
	add.f32 	%f392, %f390, %f391;
	ld.shared.f32 	%f393, [%r11+20];
	add.f32 	%f394, %f392, %f393;
	ld.shared.f32 	%f395, [%r11+24];
	add.f32 	%f396, %f394, %f395;
	ld.shared.f32 	%f397, [%r11+28];
	add.f32 	%f398, %f396, %f397;
	ld.shared.f32 	%f399, [%r11+32];
	add.f32 	%f400, %f398, %f399;
	ld.shared.f32 	%f401, [%r11+36];
	add.f32 	%f402, %f400, %f401;
	ld.shared.f32 	%f403, [%r11+40];
	add.f32 	%f404, %f402, %f403;
	ld.shared.f32 	%f405, [%r11+44];
	add.f32 	%f406, %f404, %f405;
	ld.shared.f32 	%f407, [%r11+48];
	add.f32 	%f408, %f406, %f407;
	ld.shared.f32 	%f409, [%r11+52];
	add.f32 	%f410, %f408, %f409;
	ld.shared.f32 	%f411, [%r11+56];
	add.f32 	%f412, %f410, %f411;
	ld.shared.f32 	%f413, [%r11+60];
	add.f32 	%f414, %f412, %f413;
	sqrt.rn.f32 	%f43, %f414;
	setp.lt.f32 	%p43, %f1, 0f00000000;
	selp.f32 	%f44, 0fBF800000, 0f3F800000, %p43;
	fma.rn.f32 	%f45, %f44, %f43, %f1;
	mul.f32 	%f415, %f44, %f45;
	div.rn.f32 	%f46, %f415, %f43;
	@%p42 bra 	$L__BB0_72;
	ld.param.u64 	%rd22, [_Z22panelHouseholderKernelPfS_S_iiii_param_1];
	cvta.to.global.u64 	%rd16, %rd22;
	mul.wide.u32 	%rd17, %r379, 4;
	add.s64 	%rd2, %rd16, %rd17;
	neg.f32 	%f416, %f44;
	mul.f32 	%f47, %f43, %f416;
	mov.u32 	%r390, %r380;
$L__BB0_67:
	add.s32 	%r56, %r390, %r423;
	setp.ne.s32 	%p44, %r56, %r380;
	@%p44 bra 	$L__BB0_69;
	st.global.f32 	[%rd2], %f46;
	st.shared.f32 	[%r31+64], %f47;
	bra.uni 	$L__BB0_71;
$L__BB0_69:
	setp.ge.s32 	%p45, %r56, %r381;
	@%p45 bra 	$L__BB0_71;
	add.s32 	%r258, %r30, %r56;
	shl.b32 	%r259, %r258, 2;
	add.s32 	%r260, %r11, %r259;
	ld.shared.f32 	%f417, [%r260+64];
	div.rn.f32 	%f418, %f417, %f45;
	st.shared.f32 	[%r260+64], %f418;
$L__BB0_71:
	add.s32 	%r390, %r390, %r1;
	setp.lt.s32 	%p46, %r390, %r381;
	@%p46 bra 	$L__BB0_67;
$L__BB0_72:
	setp.ge.s32 	%p47, %r380, %r381;
	membar.cta;
	neg.f32 	%f48, %f46;
	@%p47 bra 	$L__BB0_262;
	add.s32 	%r278, %r380, 1;
	max.s32 	%r279, %r381, %r278;
	sub.s32 	%r280, %r279, %r380;
	not.b32 	%r281, %r380;
	add.s32 	%r58, %r279, %r281;
	and.b32  	%r59, %r280, 7;
	and.b32  	%r60, %r280, 3;
	and.b32  	%r61, %r280, -4;
	and.b32  	%r62, %r280, 1;
	and.b32  	%r63, %r280, -8;
	mov.b32 	%r391, 0;
$L__BB0_74:
	add.s32 	%r65, %r391, %r423;
	setp.gt.u32 	%p88, %r65, 7;
	@%p88 bra 	$L__BB0_87;
	setp.eq.s32 	%p89, %r65, %r380;
	add.s32 	%r282, %r30, %r65;
	shl.b32 	%r283, %r282, 2;
	add.s32 	%r66, %r11, %r283;
	mov.f32 	%f605, %f48;
	@%p89 bra 	$L__BB0_78;
	setp.le.s32 	%p90, %r65, %r380;
	setp.ge.u32 	%p91, %r65, %r381;
	mov.f32 	%f605, 0f00000000;
	or.pred  	%p92, %p90, %p91;
	@%p92 bra 	$L__BB0_78;
	ld.shared.f32 	%f441, [%r66+64];
	mul.f32 	%f605, %f441, %f48;
$L__BB0_78:
	@%p276 bra 	$L__BB0_88;
	shl.b32 	%r284, %r391, 2;
	add.s32 	%r68, %r17, %r284;
	@%p1 bra 	$L__BB0_216;
	@%p2 bra 	$L__BB0_170;
	setp.lt.u32 	%p93, %r58, 3;
	mov.f32 	%f606, 0f00000000;
	mov.u32 	%r397, %r380;
	@%p93 bra 	$L__BB0_146;
	ld.shared.f32 	%f164, [%r68+128];
	mov.b32 	%r398, 0;
	mov.f32 	%f606, 0f00000000;
	mov.u32 	%r397, %r380;
$L__BB0_83:
	.pragma "nounroll";
	shl.b32 	%r286, %r397, 2;
	add.s32 	%r83, %r11, %r286;
	setp.gt.s32 	%p94, %r397, %r18;
	setp.lt.s32 	%p95, %r397, 7;
	and.pred  	%p96, %p94, %p95;
	@%p96 bra 	$L__BB0_150;
	setp.eq.s32 	%p97, %r397, %r18;
	selp.f32 	%f637, 0f3F800000, 0f00000000, %p97;
	bra.uni 	$L__BB0_151;
$L__BB0_85:
	shl.b32 	%r292, %r30, 2;
	add.s32 	%r293, %r95, %r292;
	ld.shared.f32 	%f161, [%r293+64];
	fma.rn.f32 	%f606, %f159, %f161, %f606;
$L__BB0_86:
	mul.f32 	%f498, %f46, %f606;
	sub.f32 	%f499, %f605, %f498;
	st.shared.f32 	[%r66+128], %f499;
$L__BB0_87:
	add.s32 	%r391, %r391, %r1;
	setp.lt.u32 	%p233, %r391, 8;
	@%p233 bra 	$L__BB0_74;
	bra.uni 	$L__BB0_303;
$L__BB0_88:
	setp.lt.u32 	%p211, %r58, 7;
	mov.f32 	%f606, 0f00000000;
	mov.u32 	%r394, %r380;
	@%p211 bra 	$L__BB0_107;
	mov.b32 	%r393, 0;
	mov.f32 	%f606, 0f00000000;
	mov.u32 	%r394, %r380;
$L__BB0_90:
	.pragma "nounroll";
	setp.le.s32 	%p212, %r394, %r380;
	add.s32 	%r319, %r30, %r394;
	shl.b32 	%r320, %r319, 2;
	add.s32 	%r71, %r11, %r320;
	mov.f32 	%f608, 0f00000000;
	@%p212 bra 	$L__BB0_92;
	ld.shared.f32 	%f467, [%r71+64];
	mul.f32 	%f608, %f467, 0f00000000;
$L__BB0_92:
	add.f32 	%f55, %f606, %f608;
	setp.lt.s32 	%p213, %r394, %r380;
	mov.f32 	%f609, 0f00000000;
	@%p213 bra 	$L__BB0_94;
	ld.shared.f32 	%f469, [%r71+68];
	mul.f32 	%f609, %f469, 0f00000000;
$L__BB0_94:
	add.f32 	%f58, %f55, %f609;
	add.s32 	%r321, %r394, 2;
	setp.le.s32 	%p214, %r321, %r380;
	mov.f32 	%f610, 0f00000000;
	@%p214 bra 	$L__BB0_96;
	ld.shared.f32 	%f471, [%r71+72];
	mul.f32 	%f610, %f471, 0f00000000;
$L__BB0_96:
	add.f32 	%f61, %f58, %f610;
	add.s32 	%r322, %r394, 3;
	setp.le.s32 	%p215, %r322, %r380;
	mov.f32 	%f611, 0f00000000;
	@%p215 bra 	$L__BB0_98;
	ld.shared.f32 	%f473, [%r71+76];
	mul.f32 	%f611, %f473, 0f00000000;
$L__BB0_98:
	add.f32 	%f64, %f61, %f611;
	add.s32 	%r323, %r394, 4;
	setp.le.s32 	%p216, %r323, %r380;
	mov.f32 	%f612, 0f00000000;
	@%p216 bra 	$L__BB0_100;
	ld.shared.f32 	%f475, [%r71+80];
	mul.f32 	%f612, %f475, 0f00000000;
$L__BB0_100:
	add.f32 	%f67, %f64, %f612;
	add.s32 	%r324, %r394, 5;
	setp.le.s32 	%p217, %r324, %r380;
	mov.f32 	%f613, 0f00000000;
	@%p217 bra 	$L__BB0_102;
	ld.shared.f32 	%f477, [%r71+84];
	mul.f32 	%f613, %f477, 0f00000000;
$L__BB0_102:
	add.f32 	%f70, %f67, %f613;
	add.s32 	%r325, %r394, 6;
	setp.le.s32 	%p218, %r325, %r380;
	mov.f32 	%f614, 0f00000000;
	@%p218 bra 	$L__BB0_104;
	ld.shared.f32 	%f479, [%r71+88];
	mul.f32 	%f614, %f479, 0f00000000;
$L__BB0_104:
	add.f32 	%f73, %f70, %f614;
	add.s32 	%r326, %r394, 7;
	setp.le.s32 	%p219, %r326, %r380;
	mov.f32 	%f615, 0f00000000;
	@%p219 bra 	$L__BB0_106;
	ld.shared.f32 	%f481, [%r71+92];
	mul.f32 	%f615, %f481, 0f00000000;
$L__BB0_106:
	add.f32 	%f606, %f73, %f615;
	add.s32 	%r394, %r394, 8;
	add.s32 	%r393, %r393, 8;
	setp.ne.s32 	%p220, %r393, %r63;
	@%p220 bra 	$L__BB0_90;
$L__BB0_107:
	setp.eq.s32 	%p221, %r59, 0;
	@%p221 bra 	$L__BB0_86;
	add.s32 	%r327, %r59, -1;
	setp.lt.u32 	%p222, %r327, 3;
	@%p222 bra 	$L__BB0_118;
	setp.le.s32 	%p223, %r394, %r380;
	add.s32 	%r328, %r30, %r394;
	shl.b32 	%r329, %r328, 2;
	add.s32 	%r75, %r11, %r329;
	mov.f32 	%f618, 0f00000000;
	@%p223 bra 	$L__BB0_111;
	ld.shared.f32 	%f484, [%r75+64];
	mul.f32 	%f618, %f484, 0f00000000;
$L__BB0_111:
	add.f32 	%f81, %f606, %f618;
	setp.lt.s32 	%p224, %r394, %r380;
	mov.f32 	%f619, 0f00000000;
	@%p224 bra 	$L__BB0_113;
	ld.shared.f32 	%f486, [%r75+68];
	mul.f32 	%f619, %f486, 0f00000000;
$L__BB0_113:
	add.f32 	%f84, %f81, %f619;
	add.s32 	%r330, %r394, 2;
	setp.le.s32 	%p225, %r330, %r380;
	mov.f32 	%f620, 0f00000000;
	@%p225 bra 	$L__BB0_115;
	ld.shared.f32 	%f488, [%r75+72];
	mul.f32 	%f620, %f488, 0f00000000;
$L__BB0_115:
	add.f32 	%f87, %f84, %f620;
	add.s32 	%r331, %r394, 3;
	setp.le.s32 	%p226, %r331, %r380;
	mov.f32 	%f621, 0f00000000;
	@%p226 bra 	$L__BB0_117;
	ld.shared.f32 	%f490, [%r75+76];
	mul.f32 	%f621, %f490, 0f00000000;
$L__BB0_117:
	add.f32 	%f606, %f87, %f621;
	add.s32 	%r394, %r394, 4;
$L__BB0_118:
	setp.eq.s32 	%p227, %r60, 0;
	@%p227 bra 	$L__BB0_86;
	setp.eq.s32 	%p228, %r60, 1;
	@%p228 bra 	$L__BB0_125;
	setp.le.s32 	%p229, %r394, %r380;
	add.s32 	%r332, %r30, %r394;
	shl.b32 	%r333, %r332, 2;
	add.s32 	%r78, %r11, %r333;
	mov.f32 	%f624, 0f00000000;
	@%p229 bra 	$L__BB0_122;
	ld.shared.f32 	%f493, [%r78+64];
	mul.f32 	%f624, %f493, 0f00000000;
$L__BB0_122:
	add.f32 	%f95, %f606, %f624;
	setp.lt.s32 	%p230, %r394, %r380;
	mov.f32 	%f625, 0f00000000;
	@%p230 bra 	$L__BB0_124;
	ld.shared.f32 	%f495, [%r78+68];
	mul.f32 	%f625, %f495, 0f00000000;
$L__BB0_124:
	add.f32 	%f606, %f95, %f625;
	add.s32 	%r394, %r394, 2;
$L__BB0_125:
	setp.eq.s32 	%p231, %r62, 0;
	@%p231 bra 	$L__BB0_86;
	setp.le.s32 	%p232, %r394, %r380;
	mov.f32 	%f628, 0f00000000;
	@%p232 bra 	$L__BB0_128;
	add.s32 	%r334, %r30, %r394;
	shl.b32 	%r335, %r334, 2;
	add.s32 	%r336, %r11, %r335;
	ld.shared.f32 	%f497, [%r336+64];
	mul.f32 	%f628, %f497, 0f00000000;
$L__BB0_128:
	add.f32 	%f606, %f606, %f628;
	bra.uni 	$L__BB0_86;
$L__BB0_129:
	ld.shared.f32 	%f630, [%r88+64];
$L__BB0_130:
	fma.rn.f32 	%f108, %f133, %f630, %f606;
	setp.ge.s32 	%p100, %r397, %r18;
	setp.lt.s32 	%p101, %r397, 6;
	and.pred  	%p102, %p100, %p101;
	@%p102 bra 	$L__BB0_132;
	add.s32 	%r288, %r397, 1;
	setp.eq.s32 	%p103, %r288, %r18;
	selp.f32 	%f631, 0f3F800000, 0f00000000, %p103;
	bra.uni 	$L__BB0_133;
$L__BB0_132:
	ld.shared.f32 	%f631, [%r83+68];
$L__BB0_133:
	fma.rn.f32 	%f112, %f631, %f164, 0f00000000;
	setp.lt.s32 	%p104, %r397, %r380;
	mov.f32 	%f632, 0f00000000;
	@%p104 bra 	$L__BB0_135;
	ld.shared.f32 	%f632, [%r88+68];
$L__BB0_135:
	fma.rn.f32 	%f115, %f112, %f632, %f108;
	add.s32 	%r84, %r397, 2;
	setp.gt.s32 	%p105, %r84, %r18;
	setp.lt.s32 	%p106, %r397, 5;
	and.pred  	%p107, %p105, %p106;
	@%p107 bra 	$L__BB0_137;
	setp.eq.s32 	%p108, %r84, %r18;
	selp.f32 	%f633, 0f3F800000, 0f00000000, %p108;
	bra.uni 	$L__BB0_138;
$L__BB0_137:
	ld.shared.f32 	%f633, [%r83+72];
$L__BB0_138:
	fma.rn.f32 	%f119, %f633, %f164, 0f00000000;
	setp.le.s32 	%p109, %r84, %r380;
	mov.f32 	%f634, 0f00000000;
	@%p109 bra 	$L__BB0_140;
	ld.shared.f32 	%f634, [%r88+72];
$L__BB0_140:
	fma.rn.f32 	%f122, %f119, %f634, %f115;
	add.s32 	%r85, %r397, 3;
	setp.gt.s32 	%p110, %r85, %r18;
	setp.lt.s32 	%p111, %r397, 4;
	and.pred  	%p112, %p110, %p111;
	@%p112 bra 	$L__BB0_142;
	setp.eq.s32 	%p113, %r85, %r18;
	selp.f32 	%f635, 0f3F800000, 0f00000000, %p113;
	bra.uni 	$L__BB0_143;
$L__BB0_142:
	ld.shared.f32 	%f635, [%r83+76];
$L__BB0_143:
	fma.rn.f32 	%f126, %f635, %f164, 0f00000000;
	setp.le.s32 	%p114, %r85, %r380;
	mov.f32 	%f636, 0f00000000;
	@%p114 bra 	$L__BB0_145;
	ld.shared.f32 	%f636, [%r88+76];
$L__BB0_145:
	fma.rn.f32 	%f606, %f126, %f636, %f122;
	add.s32 	%r397, %r397, 4;
	add.s32 	%r398, %r398, 4;
	setp.eq.s32 	%p115, %r398, %r61;
	@%p115 bra 	$L__BB0_146;
	bra.uni 	$L__BB0_83;
$L__BB0_146:
	setp.eq.s32 	%p116, %r60, 0;
	@%p116 bra 	$L__BB0_86;
	setp.eq.s32 	%p117, %r60, 1;
	@%p117 bra 	$L__BB0_164;
	shl.b32 	%r289, %r397, 2;
	add.s32 	%r90, %r11, %r289;
	ld.shared.f32 	%f136, [%r68+128];
	setp.gt.s32 	%p118, %r397, %r18;
	setp.lt.s32 	%p119, %r397, 7;
	and.pred  	%p120, %p118, %p119;
	@%p120 bra 	$L__BB0_153;
	setp.eq.s32 	%p121, %r397, %r18;
	selp.f32 	%f640, 0f3F800000, 0f00000000, %p121;
	bra.uni 	$L__BB0_154;
$L__BB0_150:
	ld.shared.f32 	%f637, [%r83+64];
$L__BB0_151:
	fma.rn.f32 	%f133, %f637, %f164, 0f00000000;
	setp.gt.s32 	%p98, %r397, %r380;
	shl.b32 	%r287, %r30, 2;
	add.s32 	%r88, %r83, %r287;
	@%p98 bra 	$L__BB0_129;
	setp.eq.s32 	%p99, %r397, %r380;
	selp.f32 	%f630, 0f3F800000, 0f00000000, %p99;
	bra.uni 	$L__BB0_130;
$L__BB0_153:
	ld.shared.f32 	%f640, [%r90+64];
$L__BB0_154:
	fma.rn.f32 	%f140, %f640, %f136, 0f00000000;
	setp.gt.s32 	%p122, %r397, %r380;
	shl.b32 	%r290, %r30, 2;
	add.s32 	%r91, %r90, %r290;
	@%p122 bra 	$L__BB0_156;
	setp.eq.s32 	%p123, %r397, %r380;
	selp.f32 	%f641, 0f3F800000, 0f00000000, %p123;
	bra.uni 	$L__BB0_157;
$L__BB0_156:
	ld.shared.f32 	%f641, [%r91+64];
$L__BB0_157:
	fma.rn.f32 	%f144, %f140, %f641, %f606;
	add.s32 	%r92, %r397, 1;
	setp.ge.s32 	%p124, %r397, %r18;
	setp.lt.s32 	%p125, %r397, 6;
	and.pred  	%p126, %p124, %p125;
	@%p126 bra 	$L__BB0_159;
	setp.eq.s32 	%p127, %r92, %r18;
	selp.f32 	%f642, 0f3F800000, 0f00000000, %p127;
	bra.uni 	$L__BB0_160;
$L__BB0_159:
	ld.shared.f32 	%f642, [%r90+68];
$L__BB0_160:
	fma.rn.f32 	%f148, %f642, %f136, 0f00000000;
	setp.ge.s32 	%p128, %r397, %r380;
	@%p128 bra 	$L__BB0_162;
	setp.eq.s32 	%p129, %r92, %r380;
	selp.f32 	%f643, 0f3F800000, 0f00000000, %p129;
	bra.uni 	$L__BB0_163;
$L__BB0_162:
	ld.shared.f32 	%f643, [%r91+68];
$L__BB0_163:
	fma.rn.f32 	%f606, %f148, %f643, %f144;
	add.s32 	%r397, %r397, 2;
$L__BB0_164:
	setp.eq.s32 	%p130, %r62, 0;
	@%p130 bra 	$L__BB0_86;
	shl.b32 	%r291, %r397, 2;
	add.s32 	%r95, %r11, %r291;
	ld.shared.f32 	%f155, [%r68+128];
	setp.gt.s32 	%p131, %r397, %r18;
	setp.lt.s32 	%p132, %r397, 7;
	and.pred  	%p133, %p131, %p132;
	@%p133 bra 	$L__BB0_167;
	setp.eq.s32 	%p134, %r397, %r18;
	selp.f32 	%f646, 0f3F800000, 0f00000000, %p134;
	bra.uni 	$L__BB0_168;
$L__BB0_167:
	ld.shared.f32 	%f646, [%r95+64];
$L__BB0_168:
	fma.rn.f32 	%f159, %f646, %f155, 0f00000000;
	setp.gt.s32 	%p135, %r397, %r380;
	@%p135 bra 	$L__BB0_85;
	setp.eq.s32 	%p136, %r397, %r380;
	selp.f32 	%f160, 0f3F800000, 0f00000000, %p136;
	fma.rn.f32 	%f606, %f159, %f160, %f606;
	bra.uni 	$L__BB0_86;
$L__BB0_170:
	setp.lt.u32 	%p137, %r58, 3;
	mov.f32 	%f606, 0f00000000;
	mov.u32 	%r401, %r380;
	@%p137 bra 	$L__BB0_191;
	ld.shared.f32 	%f165, [%r68+128];
	mov.b32 	%r402, 0;
	mov.f32 	%f606, 0f00000000;
	mov.u32 	%r401, %r380;
$L__BB0_172:
	.pragma "nounroll";
	shl.b32 	%r295, %r401, 2;
	add.s32 	%r98, %r11, %r295;
	add.s32 	%r296, %r401, -2;
	setp.lt.u32 	%p138, %r296, 6;
	@%p138 bra 	$L__BB0_195;
	setp.eq.s32 	%p139, %r401, 1;
	selp.f32 	%f655, 0f3F800000, 0f00000000, %p139;
	bra.uni 	$L__BB0_196;
$L__BB0_174:
	ld.shared.f32 	%f648, [%r103+64];
$L__BB0_175:
	fma.rn.f32 	%f170, %f195, %f648, %f606;
	add.s32 	%r298, %r401, -1;
	setp.lt.u32 	%p142, %r298, 6;
	@%p142 bra 	$L__BB0_177;
	setp.eq.s32 	%p143, %r401, 0;
	selp.f32 	%f649, 0f3F800000, 0f00000000, %p143;
	bra.uni 	$L__BB0_178;
$L__BB0_177:
	ld.shared.f32 	%f649, [%r98+68];
$L__BB0_178:
	fma.rn.f32 	%f174, %f649, %f165, 0f00000000;
	setp.lt.s32 	%p144, %r401, %r380;
	mov.f32 	%f650, 0f00000000;
	@%p144 bra 	$L__BB0_180;
	ld.shared.f32 	%f650, [%r103+68];
$L__BB0_180:
	fma.rn.f32 	%f177, %f174, %f650, %f170;
	add.s32 	%r99, %r401, 2;
	setp.lt.u32 	%p145, %r401, 6;
	@%p145 bra 	$L__BB0_182;
	setp.eq.s32 	%p146, %r99, 1;
	selp.f32 	%f651, 0f3F800000, 0f00000000, %p146;
	bra.uni 	$L__BB0_183;
$L__BB0_182:
	ld.shared.f32 	%f651, [%r98+72];
$L__BB0_183:
	fma.rn.f32 	%f181, %f651, %f165, 0f00000000;
	setp.le.s32 	%p147, %r99, %r380;
	mov.f32 	%f652, 0f00000000;
	@%p147 bra 	$L__BB0_185;
	ld.shared.f32 	%f652, [%r103+72];
$L__BB0_185:
	fma.rn.f32 	%f184, %f181, %f652, %f177;
	add.s32 	%r100, %r401, 3;
	add.s32 	%r299, %r401, 1;
	setp.lt.u32 	%p148, %r299, 6;
	@%p148 bra 	$L__BB0_187;
	setp.eq.s32 	%p149, %r100, 1;
	selp.f32 	%f653, 0f3F800000, 0f00000000, %p149;
	bra.uni 	$L__BB0_188;
$L__BB0_187:
	ld.shared.f32 	%f653, [%r98+76];
$L__BB0_188:
	fma.rn.f32 	%f188, %f653, %f165, 0f00000000;
	setp.le.s32 	%p150, %r100, %r380;
	mov.f32 	%f654, 0f00000000;
	@%p150 bra 	$L__BB0_190;
	ld.shared.f32 	%f654, [%r103+76];
$L__BB0_190:
	fma.rn.f32 	%f606, %f188, %f654, %f184;
	add.s32 	%r401, %r401, 4;
	add.s32 	%r402, %r402, 4;
	setp.eq.s32 	%p151, %r402, %r61;
	@%p151 bra 	$L__BB0_191;
	bra.uni 	$L__BB0_172;
$L__BB0_191:
	setp.eq.s32 	%p152, %r60, 0;
	@%p152 bra 	$L__BB0_86;
	setp.eq.s32 	%p153, %r60, 1;
	@%p153 bra 	$L__BB0_209;
	shl.b32 	%r300, %r401, 2;
	add.s32 	%r105, %r11, %r300;
	ld.shared.f32 	%f198, [%r68+128];
	add.s32 	%r301, %r401, -2;
	setp.lt.u32 	%p154, %r301, 6;
	@%p154 bra 	$L__BB0_198;
	setp.eq.s32 	%p155, %r401, 1;
	selp.f32 	%f658, 0f3F800000, 0f00000000, %p155;
	bra.uni 	$L__BB0_199;
$L__BB0_195:
	ld.shared.f32 	%f655, [%r98+64];
$L__BB0_196:
	fma.rn.f32 	%f195, %f655, %f165, 0f00000000;
	setp.gt.s32 	%p140, %r401, %r380;
	shl.b32 	%r297, %r30, 2;
	add.s32 	%r103, %r98, %r297;
	@%p140 bra 	$L__BB0_174;
	setp.eq.s32 	%p141, %r401, %r380;
	selp.f32 	%f648, 0f3F800000, 0f00000000, %p141;
	bra.uni 	$L__BB0_175;
$L__BB0_198:
	ld.shared.f32 	%f658, [%r105+64];
$L__BB0_199:
	fma.rn.f32 	%f202, %f658, %f198, 0f00000000;
	setp.gt.s32 	%p156, %r401, %r380;
	shl.b32 	%r302, %r30, 2;
	add.s32 	%r106, %r105, %r302;
	@%p156 bra 	$L__BB0_201;
	setp.eq.s32 	%p157, %r401, %r380;
	selp.f32 	%f659, 0f3F800000, 0f00000000, %p157;
	bra.uni 	$L__BB0_202;
$L__BB0_201:
	ld.shared.f32 	%f659, [%r106+64];
$L__BB0_202:
	fma.rn.f32 	%f206, %f202, %f659, %f606;
	add.s32 	%r303, %r401, -1;
	setp.lt.u32 	%p158, %r303, 6;
	@%p158 bra 	$L__BB0_204;
	setp.eq.s32 	%p159, %r401, 0;
	selp.f32 	%f660, 0f3F800000, 0f00000000, %p159;
	bra.uni 	$L__BB0_205;
$L__BB0_204:
	ld.shared.f32 	%f660, [%r105+68];
$L__BB0_205:
	fma.rn.f32 	%f210, %f660, %f198, 0f00000000;
	setp.ge.s32 	%p160, %r401, %r380;
	@%p160 bra 	$L__BB0_207;
	add.s32 	%r304, %r401, 1;
	setp.eq.s32 	%p161, %r304, %r380;
	selp.f32 	%f661, 0f3F800000, 0f00000000, %p161;
	bra.uni 	$L__BB0_208;
$L__BB0_207:
	ld.shared.f32 	%f661, [%r106+68];
$L__BB0_208:
	fma.rn.f32 	%f606, %f210, %f661, %f206;
	add.s32 	%r401, %r401, 2;
$L__BB0_209:
	setp.eq.s32 	%p162, %r62, 0;
	@%p162 bra 	$L__BB0_86;
	shl.b32 	%r305, %r401, 2;
	add.s32 	%r109, %r11, %r305;
	ld.shared.f32 	%f217, [%r68+128];
	add.s32 	%r306, %r401, -2;
	setp.lt.u32 	%p163, %r306, 6;
	@%p163 bra 	$L__BB0_212;
	setp.eq.s32 	%p164, %r401, 1;
	selp.f32 	%f664, 0f3F800000, 0f00000000, %p164;
	bra.uni 	$L__BB0_213;
$L__BB0_212:
	ld.shared.f32 	%f664, [%r109+64];
$L__BB0_213:
	fma.rn.f32 	%f221, %f664, %f217, 0f00000000;
	setp.gt.s32 	%p165, %r401, %r380;
	@%p165 bra 	$L__BB0_215;
	setp.eq.s32 	%p166, %r401, %r380;
	selp.f32 	%f222, 0f3F800000, 0f00000000, %p166;
	fma.rn.f32 	%f606, %f221, %f222, %f606;
	bra.uni 	$L__BB0_86;
$L__BB0_215:
	shl.b32 	%r307, %r30, 2;
	add.s32 	%r308, %r109, %r307;
	ld.shared.f32 	%f223, [%r308+64];
	fma.rn.f32 	%f606, %f221, %f223, %f606;
	bra.uni 	$L__BB0_86;
$L__BB0_216:
	setp.lt.u32 	%p167, %r58, 3;
	mov.f32 	%f606, 0f00000000;
	mov.u32 	%r405, %r380;
	@%p167 bra 	$L__BB0_237;
	ld.shared.f32 	%f226, [%r68+128];
	mov.b32 	%r406, 0;
	mov.f32 	%f606, 0f00000000;
	mov.u32 	%r405, %r380;
$L__BB0_218:
	.pragma "nounroll";
	shl.b32 	%r310, %r405, 2;
	add.s32 	%r112, %r11, %r310;
	setp.gt.s32 	%p168, %r405, %r15;
	setp.lt.s32 	%p169, %r405, 8;
	and.pred  	%p170, %p168, %p169;
	@%p170 bra 	$L__BB0_241;
	setp.eq.s32 	%p171, %r405, %r15;
	selp.f32 	%f673, 0f3F800000, 0f00000000, %p171;
	bra.uni 	$L__BB0_242;
$L__BB0_220:
	ld.shared.f32 	%f666, [%r117+64];
$L__BB0_221:
	fma.rn.f32 	%f231, %f256, %f666, %f606;
	setp.ge.s32 	%p174, %r405, %r15;
	setp.lt.s32 	%p175, %r405, 7;
	and.pred  	%p176, %p174, %p175;
	@%p176 bra 	$L__BB0_223;
	add.s32 	%r312, %r405, 1;
	setp.eq.s32 	%p177, %r312, %r15;
	selp.f32 	%f667, 0f3F800000, 0f00000000, %p177;
	bra.uni 	$L__BB0_224;
$L__BB0_223:
	ld.shared.f32 	%f667, [%r112+68];
$L__BB0_224:
	fma.rn.f32 	%f235, %f667, %f226, 0f00000000;
	setp.lt.s32 	%p178, %r405, %r380;
	mov.f32 	%f668, 0f00000000;
	@%p178 bra 	$L__BB0_226;
	ld.shared.f32 	%f668, [%r117+68];
$L__BB0_226:
	fma.rn.f32 	%f238, %f235, %f668, %f231;
	add.s32 	%r113, %r405, 2;
	setp.gt.s32 	%p179, %r113, %r15;
	setp.lt.s32 	%p180, %r405, 6;
	and.pred  	%p181, %p179, %p180;
	@%p181 bra 	$L__BB0_228;
	setp.eq.s32 	%p182, %r113, %r15;
	selp.f32 	%f669, 0f3F800000, 0f00000000, %p182;
	bra.uni 	$L__BB0_229;
$L__BB0_228:
	ld.shared.f32 	%f669, [%r112+72];
$L__BB0_229:
	fma.rn.f32 	%f242, %f669, %f226, 0f00000000;
	setp.le.s32 	%p183, %r113, %r380;
	mov.f32 	%f670, 0f00000000;
	@%p183 bra 	$L__BB0_231;
	ld.shared.f32 	%f670, [%r117+72];
$L__BB0_231:
	fma.rn.f32 	%f245, %f242, %f670, %f238;
	add.s32 	%r114, %r405, 3;
	setp.gt.s32 	%p184, %r114, %r15;
	setp.lt.s32 	%p185, %r405, 5;
	and.pred  	%p186, %p184, %p185;
	@%p186 bra 	$L__BB0_233;
	setp.eq.s32 	%p187, %r114, %r15;
	selp.f32 	%f671, 0f3F800000, 0f00000000, %p187;
	bra.uni 	$L__BB0_234;
$L__BB0_233:
	ld.shared.f32 	%f671, [%r112+76];
$L__BB0_234:
	fma.rn.f32 	%f249, %f671, %f226, 0f00000000;
	setp.le.s32 	%p188, %r114, %r380;
	mov.f32 	%f672, 0f00000000;
	@%p188 bra 	$L__BB0_236;
	ld.shared.f32 	%f672, [%r117+76];
$L__BB0_236:
	fma.rn.f32 	%f606, %f249, %f672, %f245;
	add.s32 	%r405, %r405, 4;
	add.s32 	%r406, %r406, 4;
	setp.eq.s32 	%p189, %r406, %r61;
	@%p189 bra 	$L__BB0_237;
	bra.uni 	$L__BB0_218;
$L__BB0_237:
	setp.eq.s32 	%p190, %r60, 0;
	@%p190 bra 	$L__BB0_86;
	setp.eq.s32 	%p191, %r60, 1;
	@%p191 bra 	$L__BB0_255;
	shl.b32 	%r313, %r405, 2;
	add.s32 	%r119, %r11, %r313;
	ld.shared.f32 	%f259, [%r68+128];
	setp.gt.s32 	%p192, %r405, %r15;
	setp.lt.s32 	%p193, %r405, 8;
	and.pred  	%p194, %p192, %p193;
	@%p194 bra 	$L__BB0_244;
	setp.eq.s32 	%p195, %r405, %r15;
	selp.f32 	%f676, 0f3F800000, 0f00000000, %p195;
	bra.uni 	$L__BB0_245;
$L__BB0_241:
	ld.shared.f32 	%f673, [%r112+64];
$L__BB0_242:
	fma.rn.f32 	%f256, %f673, %f226, 0f00000000;
	setp.gt.s32 	%p172, %r405, %r380;
	shl.b32 	%r311, %r30, 2;
	add.s32 	%r117, %r112, %r311;
	@%p172 bra 	$L__BB0_220;
	setp.eq.s32 	%p173, %r405, %r380;
	selp.f32 	%f666, 0f3F800000, 0f00000000, %p173;
	bra.uni 	$L__BB0_221;
$L__BB0_244:
	ld.shared.f32 	%f676, [%r119+64];
$L__BB0_245:
	fma.rn.f32 	%f263, %f676, %f259, 0f00000000;
	setp.gt.s32 	%p196, %r405, %r380;
	shl.b32 	%r314, %r30, 2;
	add.s32 	%r120, %r119, %r314;
	@%p196 bra 	$L__BB0_247;
	setp.eq.s32 	%p197, %r405, %r380;
	selp.f32 	%f677, 0f3F800000, 0f00000000, %p197;
	bra.uni 	$L__BB0_248;
$L__BB0_247:
	ld.shared.f32 	%f677, [%r120+64];
$L__BB0_248:
	fma.rn.f32 	%f267, %f263, %f677, %f606;
	add.s32 	%r121, %r405, 1;
	setp.ge.s32 	%p198, %r405, %r15;
	setp.lt.s32 	%p199, %r405, 7;
	and.pred  	%p200, %p198, %p199;
	@%p200 bra 	$L__BB0_250;
	setp.eq.s32 	%p201, %r121, %r15;
	selp.f32 	%f678, 0f3F800000, 0f00000000, %p201;
	bra.uni 	$L__BB0_251;
$L__BB0_250:
	ld.shared.f32 	%f678, [%r119+68];
$L__BB0_251:
	fma.rn.f32 	%f271, %f678, %f259, 0f00000000;
	setp.ge.s32 	%p202, %r405, %r380;
	@%p202 bra 	$L__BB0_253;
	setp.eq.s32 	%p203, %r121, %r380;
	selp.f32 	%f679, 0f3F800000, 0f00000000, %p203;
	bra.uni 	$L__BB0_254;
$L__BB0_253:
	ld.shared.f32 	%f679, [%r120+68];
$L__BB0_254:
	fma.rn.f32 	%f606, %f271, %f679, %f267;
	add.s32 	%r405, %r405, 2;
$L__BB0_255:
	setp.eq.s32 	%p204, %r62, 0;
	@%p204 bra 	$L__BB0_86;
	shl.b32 	%r315, %r405, 2;
	add.s32 	%r124, %r11, %r315;
	ld.shared.f32 	%f278, [%r68+128];
	setp.gt.s32 	%p205, %r405, %r15;
	setp.lt.s32 	%p206, %r405, 8;
	and.pred  	%p207, %p205, %p206;
	@%p207 bra 	$L__BB0_258;
	setp.eq.s32 	%p208, %r405, %r15;
	selp.f32 	%f682, 0f3F800000, 0f00000000, %p208;
	bra.uni 	$L__BB0_259;
$L__BB0_258:
	ld.shared.f32 	%f682, [%r124+64];
$L__BB0_259:
	fma.rn.f32 	%f282, %f682, %f278, 0f00000000;
	setp.gt.s32 	%p209, %r405, %r380;
	@%p209 bra 	$L__BB0_261;
	setp.eq.s32 	%p210, %r405, %r380;
	selp.f32 	%f283, 0f3F800000, 0f00000000, %p210;
	fma.rn.f32 	%f606, %f282, %f283, %f606;
	bra.uni 	$L__BB0_86;
$L__BB0_261:
	shl.b32 	%r316, %r30, 2;
	add.s32 	%r317, %r124, %r316;
	ld.shared.f32 	%f284, [%r317+64];
	fma.rn.f32 	%f606, %f282, %f284, %f606;
	bra.uni 	$L__BB0_86;
$L__BB0_262:
	setp.gt.u32 	%p48, %r1, 2;
	mov.b32 	%r411, 0;
	@%p48 bra 	$L__BB0_285;
	mul.f32 	%f287, %f46, 0f00000000;
	mov.b32 	%r411, 0;
	mov.u32 	%r410, %r411;
$L__BB0_264:
	add.s32 	%r127, %r411, %r423;
	setp.gt.u32 	%p49, %r127, 7;
	@%p49 bra 	$L__BB0_269;
	setp.eq.s32 	%p50, %r127, %r380;
	add.s32 	%r263, %r30, %r127;
	shl.b32 	%r264, %r263, 2;
	add.s32 	%r128, %r11, %r264;
	mov.f32 	%f683, %f48;
	@%p50 bra 	$L__BB0_268;
	setp.le.s32 	%p51, %r127, %r380;
	setp.ge.u32 	%p52, %r127, %r381;
	mov.f32 	%f683, 0f00000000;
	or.pred  	%p53, %p51, %p52;
	@%p53 bra 	$L__BB0_268;
	ld.shared.f32 	%f420, [%r128+64];
	mul.f32 	%f683, %f420, %f48;
$L__BB0_268:
	sub.f32 	%f421, %f683, %f287;
	st.shared.f32 	[%r128+128], %f421;
$L__BB0_269:
	add.s32 	%r129, %r127, %r1;
	setp.gt.u32 	%p54, %r129, 7;
	@%p54 bra 	$L__BB0_274;
	setp.eq.s32 	%p55, %r129, %r380;
	add.s32 	%r265, %r30, %r129;
	shl.b32 	%r266, %r265, 2;
	add.s32 	%r130, %r11, %r266;
	mov.f32 	%f684, %f48;
	@%p55 bra 	$L__BB0_273;
	setp.le.s32 	%p56, %r129, %r380;
	setp.ge.u32 	%p57, %r129, %r381;
	mov.f32 	%f684, 0f00000000;
	or.pred  	%p58, %p56, %p57;
	@%p58 bra 	$L__BB0_273;
	ld.shared.f32 	%f423, [%r130+64];
	mul.f32 	%f684, %f423, %f48;
$L__BB0_273:
	sub.f32 	%f424, %f684, %f287;
	st.shared.f32 	[%r130+128], %f424;
$L__BB0_274:
	add.s32 	%r131, %r129, %r1;
	setp.gt.u32 	%p59, %r131, 7;
	@%p59 bra 	$L__BB0_279;
	setp.eq.s32 	%p60, %r131, %r380;
	add.s32 	%r267, %r30, %r131;
	shl.b32 	%r268, %r267, 2;
	add.s32 	%r132, %r11, %r268;
	mov.f32 	%f685, %f48;
	@%p60 bra 	$L__BB0_278;
	setp.le.s32 	%p61, %r131, %r380;
	setp.ge.u32 	%p62, %r131, %r381;
	mov.f32 	%f685, 0f00000000;
	or.pred  	%p63, %p61, %p62;
	@%p63 bra 	$L__BB0_278;
	ld.shared.f32 	%f426, [%r132+64];
	mul.f32 	%f685, %f426, %f48;
$L__BB0_278:
	sub.f32 	%f427, %f685, %f287;
	st.shared.f32 	[%r132+128], %f427;
$L__BB0_279:
	add.s32 	%r133, %r131, %r1;
	setp.gt.u32 	%p64, %r133, 7;
	@%p64 bra 	$L__BB0_284;
	setp.eq.s32 	%p65, %r133, %r380;
	add.s32 	%r269, %r30, %r133;
	shl.b32 	%r270, %r269, 2;
	add.s32 	%r134, %r11, %r270;
	mov.f32 	%f686, %f48;
	@%p65 bra 	$L__BB0_283;
	setp.le.s32 	%p66, %r133, %r380;
	setp.ge.u32 	%p67, %r133, %r381;
	mov.f32 	%f686, 0f00000000;
	or.pred  	%p68, %p66, %p67;
	@%p68 bra 	$L__BB0_283;
	ld.shared.f32 	%f429, [%r134+64];
	mul.f32 	%f686, %f429, %f48;
$L__BB0_283:
	sub.f32 	%f430, %f686, %f287;
	st.shared.f32 	[%r134+128], %f430;
$L__BB0_284:
	add.s32 	%r411, %r3, %r411;
	add.s32 	%r410, %r410, 4;
	setp.ne.s32 	%p69, %r410, %r22;
	@%p69 bra 	$L__BB0_264;
$L__BB0_285:
	setp.eq.s32 	%p70, %r21, 0;
	@%p70 bra 	$L__BB0_303;
	add.s32 	%r138, %r411, %r423;
	setp.gt.u32 	%p71, %r138, 7;
	@%p71 bra 	$L__BB0_291;
	setp.eq.s32 	%p72, %r138, %r380;
	add.s32 	%r271, %r30, %r138;
	shl.b32 	%r272, %r271, 2;
	add.s32 	%r139, %r11, %r272;
	mov.f32 	%f687, %f48;
	@%p72 bra 	$L__BB0_290;
	setp.le.s32 	%p73, %r138, %r380;
	setp.ge.u32 	%p74, %r138, %r381;
	mov.f32 	%f687, 0f00000000;
	or.pred  	%p75, %p73, %p74;
	@%p75 bra 	$L__BB0_290;
	ld.shared.f32 	%f432, [%r139+64];
	mul.f32 	%f687, %f432, %f48;
$L__BB0_290:
	fma.rn.f32 	%f433, %f46, 0f80000000, %f687;
	st.shared.f32 	[%r139+128], %f433;
$L__BB0_291:
	setp.eq.s32 	%p76, %r21, 1;
	@%p76 bra 	$L__BB0_303;
	add.s32 	%r140, %r138, %r1;
	setp.gt.u32 	%p77, %r140, 7;
	@%p77 bra 	$L__BB0_297;
	setp.eq.s32 	%p78, %r140, %r380;
	add.s32 	%r273, %r30, %r140;
	shl.b32 	%r274, %r273, 2;
	add.s32 	%r141, %r11, %r274;
	mov.f32 	%f688, %f48;
	@%p78 bra 	$L__BB0_296;
	setp.le.s32 	%p79, %r140, %r380;
	setp.ge.u32 	%p80, %r140, %r381;
	mov.f32 	%f688, 0f00000000;
	or.pred  	%p81, %p79, %p80;
	@%p81 bra 	$L__BB0_296;
	ld.shared.f32 	%f435, [%r141+64];
	mul.f32 	%f688, %f435, %f48;
$L__BB0_296:
	fma.rn.f32 	%f436, %f46, 0f80000000, %f688;
	st.shared.f32 	[%r141+128], %f436;
$L__BB0_297:
	setp.eq.s32 	%p82, %r21, 2;
	@%p82 bra 	$L__BB0_303;
	add.s32 	%r142, %r140, %r1;
	setp.gt.u32 	%p83, %r142, 7;
	@%p83 bra 	$L__BB0_303;
	setp.eq.s32 	%p84, %r142, %r380;
	add.s32 	%r275, %r30, %r142;
	shl.b32 	%r276, %r275, 2;
	add.s32 	%r143, %r11, %r276;
	mov.f32 	%f689, %f48;
	@%p84 bra 	$L__BB0_302;
	setp.le.s32 	%p85, %r142, %r380;
	setp.ge.u32 	%p86, %r142, %r381;
	mov.f32 	%f689, 0f00000000;
	or.pred  	%p87, %p85, %p86;
	@%p87 bra 	$L__BB0_302;
	ld.shared.f32 	%f438, [%r143+64];
	mul.f32 	%f689, %f438, %f48;
$L__BB0_302:
	fma.rn.f32 	%f439, %f46, 0f80000000, %f689;
	st.shared.f32 	[%r143+128], %f439;
$L__BB0_303:
	membar.cta;
	add.s32 	%r144, %r379, %r19;
	setp.ge.s32 	%p234, %r144, %r186;
	not.pred 	%p235, %p276;
	or.pred  	%p236, %p235, %p234;
	@%p236 bra 	$L__BB0_362;
	setp.ge.s32 	%p237, %r380, %r381;
	@%p237 bra 	$L__BB0_309;
	mov.u32 	%r412, %r380;
$L__BB0_306:
	add.s32 	%r146, %r412, %r423;
	setp.ge.s32 	%p238, %r146, %r381;
	@%p238 bra 	$L__BB0_308;
	shl.b32 	%r337, %r146, 2;
	add.s32 	%r338, %r11, %r337;
	ld.shared.f32 	%f500, [%r338+96];
	st.shared.f32 	[%r338+192], %f500;
$L__BB0_308:
	add.s32 	%r412, %r412, %r1;
	setp.lt.s32 	%p239, %r412, %r381;
	@%p239 bra 	$L__BB0_306;
$L__BB0_309:
	bar.sync 	0;
	setp.gt.s32 	%p240, %r380, 7;
	@%p240 bra 	$L__BB0_362;
	setp.lt.s32 	%p241, %r380, %r381;
	@%p241 bra 	$L__BB0_315;
	mov.b32 	%r419, 7;
$L__BB0_312:
	add.s32 	%r340, %r419, %r423;
	setp.gt.u32 	%p242, %r340, 7;
	@%p242 bra 	$L__BB0_314;
	shl.b32 	%r341, %r419, 2;
	add.s32 	%r342, %r17, %r341;
	ld.shared.f32 	%f501, [%r342+192];
	st.shared.f32 	[%r342+96], %f501;
$L__BB0_314:
	add.s32 	%r419, %r419, %r1;
	setp.lt.u32 	%p243, %r419, 8;
	@%p243 bra 	$L__BB0_312;
	bra.uni 	$L__BB0_362;
$L__BB0_315:
	add.s32 	%r343, %r380, 1;
	max.s32 	%r344, %r381, %r343;
	sub.s32 	%r345, %r344, %r380;
	and.b32  	%r148, %r345, 7;
	add.s32 	%r149, %r148, -1;
	and.b32  	%r150, %r345, 3;
	sub.s32 	%r151, %r380, %r344;
	and.b32  	%r152, %r345, -8;
	and.b32  	%r153, %r345, 1;
	mov.u32 	%r413, %r380;
$L__BB0_316:
	add.s32 	%r155, %r413, %r423;
	setp.gt.s32 	%p244, %r155, 7;
	@%p244 bra 	$L__BB0_361;
	shl.b32 	%r346, %r413, 2;
	add.s32 	%r156, %r17, %r346;
	ld.shared.f32 	%f713, [%r156+192];
	setp.eq.s32 	%p245, %r155, 0;
	mov.f32 	%f699, 0f3F800000;
	@%p245 bra 	$L__BB0_319;
	add.s32 	%r347, %r30, %r155;
	shl.b32 	%r348, %r347, 2;
	add.s32 	%r349, %r11, %r348;
	ld.shared.f32 	%f699, [%r349+64];
$L__BB0_319:
	setp.gt.u32 	%p246, %r151, -8;
	mul.f32 	%f330, %f46, %f699;
	mov.u32 	%r416, %r380;
	@%p246 bra 	$L__BB0_338;
	mov.b32 	%r415, 0;
	mov.u32 	%r416, %r380;
$L__BB0_321:
	.pragma "nounroll";
	setp.eq.s32 	%p247, %r416, 0;
	shl.b32 	%r351, %r415, 2;
	add.s32 	%r159, %r31, %r351;
	mov.f32 	%f691, 0f3F800000;
	@%p247 bra 	$L__BB0_323;
	ld.shared.f32 	%f691, [%r159+64];
$L__BB0_323:
	mul.f32 	%f506, %f330, %f691;
	shl.b32 	%r352, %r416, 2;
	add.s32 	%r160, %r11, %r352;
	ld.shared.f32 	%f507, [%r160+192];
	mul.f32 	%f508, %f506, %f507;
	sub.f32 	%f307, %f713, %f508;
	setp.eq.s32 	%p248, %r416, -1;
	mov.f32 	%f692, 0f3F800000;
	@%p248 bra 	$L__BB0_325;
	ld.shared.f32 	%f692, [%r159+68];
$L__BB0_325:
	mul.f32 	%f510, %f330, %f692;
	ld.shared.f32 	%f511, [%r160+196];
	mul.f32 	%f512, %f510, %f511;
	sub.f32 	%f310, %f307, %f512;
	setp.eq.s32 	%p249, %r416, -2;
	mov.f32 	%f693, 0f3F800000;
	@%p249 bra 	$L__BB0_327;
	ld.shared.f32 	%f693, [%r159+72];
$L__BB0_327:
	mul.f32 	%f514, %f330, %f693;
	ld.shared.f32 	%f515, [%r160+200];
	mul.f32 	%f516, %f514, %f515;
	sub.f32 	%f313, %f310, %f516;
	setp.eq.s32 	%p250, %r416, -3;
	mov.f32 	%f694, 0f3F800000;
	@%p250 bra 	$L__BB0_329;
	ld.shared.f32 	%f694, [%r159+76];
$L__BB0_329:
	mul.f32 	%f518, %f330, %f694;
	ld.shared.f32 	%f519, [%r160+204];
	mul.f32 	%f520, %f518, %f519;
	sub.f32 	%f316, %f313, %f520;
	setp.eq.s32 	%p251, %r416, -4;
	mov.f32 	%f695, 0f3F800000;
	@%p251 bra 	$L__BB0_331;
	ld.shared.f32 	%f695, [%r159+80];
$L__BB0_331:
	mul.f32 	%f522, %f330, %f695;
	ld.shared.f32 	%f523, [%r160+208];
	mul.f32 	%f524, %f522, %f523;
	sub.f32 	%f319, %f316, %f524;
	setp.eq.s32 	%p252, %r416, -5;
	mov.f32 	%f696, 0f3F800000;
	@%p252 bra 	$L__BB0_333;
	ld.shared.f32 	%f696, [%r159+84];
$L__BB0_333:
	mul.f32 	%f526, %f330, %f696;
	ld.shared.f32 	%f527, [%r160+212];
	mul.f32 	%f528, %f526, %f527;
	sub.f32 	%f322, %f319, %f528;
	setp.eq.s32 	%p253, %r416, -6;
	mov.f32 	%f697, 0f3F800000;
	@%p253 bra 	$L__BB0_335;
	ld.shared.f32 	%f697, [%r159+88];
$L__BB0_335:
	mul.f32 	%f530, %f330, %f697;
	ld.shared.f32 	%f531, [%r160+216];
	mul.f32 	%f532, %f530, %f531;
	sub.f32 	%f325, %f322, %f532;
	setp.eq.s32 	%p254, %r416, -7;
	mov.f32 	%f698, 0f3F800000;
	@%p254 bra 	$L__BB0_337;
	ld.shared.f32 	%f698, [%r159+92];
$L__BB0_337:
	mul.f32 	%f533, %f330, %f698;
	ld.shared.f32 	%f534, [%r160+220];
	mul.f32 	%f535, %f533, %f534;
	sub.f32 	%f713, %f325, %f535;
	add.s32 	%r416, %r416, 8;
	add.s32 	%r415, %r415, 8;
	setp.eq.s32 	%p255, %r415, %r152;
	@%p255 bra 	$L__BB0_338;
	bra.uni 	$L__BB0_321;
$L__BB0_338:
	setp.eq.s32 	%p256, %r148, 0;
	@%p256 bra 	$L__BB0_360;
	setp.lt.u32 	%p257, %r149, 3;
	@%p257 bra 	$L__BB0_349;
	setp.eq.s32 	%p258, %r416, 0;
	add.s32 	%r353, %r30, %r416;
	shl.b32 	%r354, %r353, 2;
	add.s32 	%r165, %r11, %r354;
	mov.f32 	%f702, 0f3F800000;
	@%p258 bra 	$L__BB0_342;
	ld.shared.f32 	%f702, [%r165+64];
$L__BB0_342:
	mul.f32 	%f539, %f330, %f702;
	shl.b32 	%r355, %r416, 2;
	add.s32 	%r166, %r11, %r355;
	ld.shared.f32 	%f540, [%r166+192];
	mul.f32 	%f541, %f539, %f540;
	sub.f32 	%f335, %f713, %f541;
	setp.eq.s32 	%p259, %r416, -1;
	mov.f32 	%f703, 0f3F800000;
	@%p259 bra 	$L__BB0_344;
	ld.shared.f32 	%f703, [%r165+68];
$L__BB0_344:
	mul.f32 	%f543, %f330, %f703;
	ld.shared.f32 	%f544, [%r166+196];
	mul.f32 	%f545, %f543, %f544;
	sub.f32 	%f338, %f335, %f545;
	setp.eq.s32 	%p260, %r416, -2;
	mov.f32 	%f704, 0f3F800000;
	@%p260 bra 	$L__BB0_346;
	ld.shared.f32 	%f704, [%r165+72];
$L__BB0_346:
	mul.f32 	%f547, %f330, %f704;
	ld.shared.f32 	%f548, [%r166+200];
	mul.f32 	%f549, %f547, %f548;
	sub.f32 	%f341, %f338, %f549;
	setp.eq.s32 	%p261, %r416, -3;
	mov.f32 	%f705, 0f3F800000;
	@%p261 bra 	$L__BB0_348;
	ld.shared.f32 	%f705, [%r165+76];
$L__BB0_348:
	mul.f32 	%f550, %f330, %f705;
	ld.shared.f32 	%f551, [%r166+204];
	mul.f32 	%f552, %f550, %f551;
	sub.f32 	%f713, %f341, %f552;
	add.s32 	%r416, %r416, 4;
$L__BB0_349:
	setp.eq.s32 	%p262, %r150, 0;
	@%p262 bra 	$L__BB0_360;
	setp.eq.s32 	%p263, %r150, 1;
	@%p263 bra 	$L__BB0_356;
	setp.eq.s32 	%p264, %r416, 0;
	add.s32 	%r356, %r30, %r416;
	shl.b32 	%r357, %r356, 2;
	add.s32 	%r169, %r11, %r357;
	mov.f32 	%f708, 0f3F800000;
	@%p264 bra 	$L__BB0_353;
	ld.shared.f32 	%f708, [%r169+64];
$L__BB0_353:
	mul.f32 	%f556, %f330, %f708;
	shl.b32 	%r358, %r416, 2;
	add.s32 	%r170, %r11, %r358;
	ld.shared.f32 	%f557, [%r170+192];
	mul.f32 	%f558, %f556, %f557;
	sub.f32 	%f349, %f713, %f558;
	setp.eq.s32 	%p265, %r416, -1;
	mov.f32 	%f709, 0f3F800000;
	@%p265 bra 	$L__BB0_355;
	ld.shared.f32 	%f709, [%r169+68];
$L__BB0_355:
	mul.f32 	%f559, %f330, %f709;
	ld.shared.f32 	%f560, [%r170+196];
	mul.f32 	%f561, %f559, %f560;
	sub.f32 	%f713, %f349, %f561;
	add.s32 	%r416, %r416, 2;
$L__BB0_356:
	setp.eq.s32 	%p266, %r153, 0;
	@%p266 bra 	$L__BB0_360;
	setp.eq.s32 	%p267, %r416, 0;
	mov.f32 	%f712, 0f3F800000;
	@%p267 bra 	$L__BB0_359;
	add.s32 	%r359, %r30, %r416;
	shl.b32 	%r360, %r359, 2;
	add.s32 	%r361, %r11, %r360;
	ld.shared.f32 	%f712, [%r361+64];
$L__BB0_359:
	mul.f32 	%f563, %f330, %f712;
	shl.b32 	%r362, %r416, 2;
	add.s32 	%r363, %r11, %r362;
	ld.shared.f32 	%f564, [%r363+192];
	mul.f32 	%f565, %f563, %f564;
	sub.f32 	%f713, %f713, %f565;
$L__BB0_360:
	st.shared.f32 	[%r156+96], %f713;
$L__BB0_361:
	add.s32 	%r413, %r413, %r1;
	setp.lt.s32 	%p268, %r413, 8;
	@%p268 bra 	$L__BB0_316;
$L__BB0_362:
	setp.lt.s32 	%p270, %r144, %r186;
	and.pred  	%p271, %p276, %p270;
	mov.b32 	%r379, 1;
	mov.pred 	%p276, 0;
	@%p271 bra 	$L__BB0_10;
$L__BB0_363:
	ld.param.u64 	%rd23, [_Z22panelHouseholderKernelPfS_S_iiii_param_2];
	bar.sync 	0;
	mul.wide.u32 	%rd18, %r423, 4;
	cvta.to.global.u64 	%rd19, %rd23;
	add.s64 	%rd24, %rd19, %rd18;
	mul.wide.u32 	%rd4, %r1, 4;
	mov.b32 	%r422, 0;
	mov.u32 	%r420, %r423;
$L__BB0_364:
	setp.gt.u32 	%p272, %r420, 15;
	@%p272 bra 	$L__BB0_366;
	ld.shared.f32 	%f566, [%r421];
	st.global.f32 	[%rd24], %f566;
$L__BB0_366:
	add.s32 	%r422, %r422, %r1;
	add.s32 	%r421, %r421, %r3;
	add.s64 	%rd24, %rd24, %rd4;
	add.s32 	%r420, %r420, %r1;
	setp.lt.u32 	%p273, %r422, 16;
	@%p273 bra 	$L__BB0_364;
	mov.b32 	%r424, 0;
$L__BB0_368:
	setp.gt.u32 	%p274, %r423, 15;
	@%p274 bra 	$L__BB0_370;
	and.b32  	%r367, %r423, 7;
	shr.u32 	%r368, %r423, 3;
	shl.b32 	%r369, %r423, 2;
	and.b32  	%r370, %r369, 60;
	add.s32 	%r371, %r11, %r370;
	ld.shared.f32 	%f567, [%r371+64];
	add.s32 	%r372, %r367, %r187;
	add.s32 	%r373, %r368, %r188;
	mad.lo.s32 	%r374, %r373, %r185, %r372;
	mul.wide.s32 	%rd20, %r374, 4;
	add.s64 	%rd21, %rd1, %rd20;
	st.global.f32 	[%rd21], %f567;
$L__BB0_370:
	add.s32 	%r424, %r424, %r1;
	add.s32 	%r423, %r423, %r1;
	setp.lt.u32 	%p275, %r424, 16;
	@%p275 bra 	$L__BB0_368;
	ret;

}
	// .globl	_Z20trailingUpdateKernelPfS_S_iiii
.visible .entry _Z20trailingUpdateKernelPfS_S_iiii(
	.param .u64 .ptr .align 1 _Z20trailingUpdateKernelPfS_S_iiii_param_0,
	.param .u64 .ptr .align 1 _Z20trailingUpdateKernelPfS_S_iiii_param_1,
	.param .u64 .ptr .align 1 _Z20trailingUpdateKernelPfS_S_iiii_param_2,
	.param .u32 _Z20trailingUpdateKernelPfS_S_iiii_param_3,
	.param .u32 _Z20trailingUpdateKernelPfS_S_iiii_param_4,
	.param .u32 _Z20trailingUpdateKernelPfS_S_iiii_param_5,
	.param .u32 _Z20trailingUpdateKernelPfS_S_iiii_param_6
)
{
	.reg .pred 	%p<88>;
	.reg .b32 	%r<369>;
	.reg .b32 	%f<76>;
	.reg .b64 	%rd<56>;

	ld.param.u64 	%rd5, [_Z20trailingUpdateKernelPfS_S_iiii_param_0];
	ld.param.u64 	%rd4, [_Z20trailingUpdateKernelPfS_S_iiii_param_1];
	ld.param.u64 	%rd6, [_Z20trailingUpdateKernelPfS_S_iiii_param_2];
	ld.param.u32 	%r113, [_Z20trailingUpdateKernelPfS_S_iiii_param_3];
	ld.param.u32 	%r114, [_Z20trailingUpdateKernelPfS_S_iiii_param_4];
	ld.param.u32 	%r115, [_Z20trailingUpdateKernelPfS_S_iiii_param_5];
	ld.param.u32 	%r117, [_Z20trailingUpdateKernelPfS_S_iiii_param_6];
	cvta.to.global.u64 	%rd1, %rd6;
	cvta.to.global.u64 	%rd2, %rd5;
	cvta.to.global.u64 	%rd3, %rd4;
	mov.u32 	%r118, %ctaid.x;
	shl.b32 	%r119, %r118, 3;
	add.s32 	%r120, %r119, %r117;
	add.s32 	%r1, %r120, 2;
	mov.u32 	%r2, %tid.x;
	mov.b32 	%r351, 0;
	mov.u32 	%r3, %ntid.x;
$L__BB1_1:
	add.s32 	%r5, %r351, %r2;
	setp.gt.u32 	%p1, %r5, 15;
	@%p1 bra 	$L__BB1_6;
	and.b32  	%r6, %r5, 7;
	shr.u32 	%r121, %r5, 3;
	add.s32 	%r7, %r6, %r115;
	add.s32 	%r8, %r121, %r1;
	setp.le.s32 	%p2, %r7, %r8;
	@%p2 bra 	$L__BB1_4;
	mad.lo.s32 	%r122, %r8, %r113, %r7;
	mul.wide.s32 	%rd7, %r122, 4;
	add.s64 	%rd8, %rd2, %rd7;
	ld.global.f32 	%f75, [%rd8];
	bra.uni 	$L__BB1_5;
$L__BB1_4:
	setp.eq.s32 	%p3, %r7, %r8;
	selp.f32 	%f75, 0f3F800000, 0f00000000, %p3;
$L__BB1_5:
	and.b32  	%r123, %r5, 8;
	or.b32  	%r124, %r6, %r123;
	shl.b32 	%r125, %r124, 2;
	mov.u32 	%r126, sharedBuf;
	add.s32 	%r127, %r126, %r125;
	st.shared.f32 	[%r127+64], %f75;
$L__BB1_6:
	add.s32 	%r351, %r351, %r3;
	setp.lt.u32 	%p4, %r351, 16;
	@%p4 bra 	$L__BB1_1;
	div.u32 	%r129, 63, %r3;
	add.s32 	%r10, %r129, 1;
	and.b32  	%r11, %r10, 3;
	setp.gt.u32 	%p5, %r3, 21;
	mov.b32 	%r355, 0;
	@%p5 bra 	$L__BB1_22;
	and.b32  	%r12, %r10, 124;
	mov.b32 	%r355, 0;
	mov.u32 	%r356, %r355;
$L__BB1_9:
	add.s32 	%r26, %r355, %r2;
	setp.gt.u32 	%p6, %r26, 63;
	@%p6 bra 	$L__BB1_12;
	and.b32  	%r131, %r26, 7;
	shr.u32 	%r132, %r26, 3;
	add.s32 	%r27, %r131, %r115;
	add.s32 	%r28, %r132, %r1;
	setp.ge.s32 	%p7, %r27, %r113;
	setp.ge.s32 	%p8, %r28, %r114;
	or.pred  	%p9, %p7, %p8;
	@%p9 bra 	$L__BB1_12;
	mad.lo.s32 	%r133, %r28, %r113, %r27;
	mul.wide.s32 	%rd9, %r133, 4;
	add.s64 	%rd10, %rd2, %rd9;
	ld.global.f32 	%f4, [%rd10];
	add.s64 	%rd11, %rd3, %rd9;
	st.global.f32 	[%rd11], %f4;
$L__BB1_12:
	add.s32 	%r29, %r26, %r3;
	setp.gt.u32 	%p10, %r29, 63;
	@%p10 bra 	$L__BB1_15;
	and.b32  	%r134, %r29, 7;
	shr.u32 	%r135, %r29, 3;
	add.s32 	%r30, %r134, %r115;
	add.s32 	%r31, %r135, %r1;
	setp.ge.s32 	%p11, %r30, %r113;
	setp.ge.s32 	%p12, %r31, %r114;
	or.pred  	%p13, %p11, %p12;
	@%p13 bra 	$L__BB1_15;
	mad.lo.s32 	%r136, %r31, %r113, %r30;
	mul.wide.s32 	%rd12, %r136, 4;
	add.s64 	%rd13, %rd2, %rd12;
	ld.global.f32 	%f5, [%rd13];
	add.s64 	%rd14, %rd3, %rd12;
	st.global.f32 	[%rd14], %f5;
$L__BB1_15:
	add.s32 	%r32, %r29, %r3;
	setp.gt.u32 	%p14, %r32, 63;
	@%p14 bra 	$L__BB1_18;
	and.b32  	%r137, %r32, 7;
	shr.u32 	%r138, %r32, 3;
	add.s32 	%r33, %r137, %r115;
	add.s32 	%r34, %r138, %r1;
	setp.ge.s32 	%p15, %r33, %r113;
	setp.ge.s32 	%p16, %r34, %r114;
	or.pred  	%p17, %p15, %p16;
	@%p17 bra 	$L__BB1_18;
	mad.lo.s32 	%r139, %r34, %r113, %r33;
	mul.wide.s32 	%rd15, %r139, 4;
	add.s64 	%rd16, %rd2, %rd15;
	ld.global.f32 	%f6, [%rd16];
	add.s64 	%rd17, %rd3, %rd15;
	st.global.f32 	[%rd17], %f6;
$L__BB1_18:
	add.s32 	%r35, %r32, %r3;
	setp.gt.u32 	%p18, %r35, 63;
	@%p18 bra 	$L__BB1_21;
	and.b32  	%r140, %r35, 7;
	shr.u32 	%r141, %r35, 3;
	add.s32 	%r36, %r140, %r115;
	add.s32 	%r37, %r141, %r1;
	setp.ge.s32 	%p19, %r36, %r113;
	setp.ge.s32 	%p20, %r37, %r114;
	or.pred  	%p21, %p19, %p20;
	@%p21 bra 	$L__BB1_21;
	mad.lo.s32 	%r142, %r37, %r113, %r36;
	mul.wide.s32 	%rd18, %r142, 4;
	add.s64 	%rd19, %rd2, %rd18;
	ld.global.f32 	%f7, [%rd19];
	add.s64 	%rd20, %rd3, %rd18;
	st.global.f32 	[%rd20], %f7;
$L__BB1_21:
	shl.b32 	%r143, %r3, 2;
	add.s32 	%r355, %r143, %r355;
	add.s32 	%r356, %r356, 4;
	setp.eq.s32 	%p22, %r356, %r12;
	@%p22 bra 	$L__BB1_22;
	bra.uni 	$L__BB1_9;
$L__BB1_22:
	setp.eq.s32 	%p23, %r11, 0;
	@%p23 bra 	$L__BB1_28;
	mov.b32 	%r354, 0;
$L__BB1_24:
	.pragma "nounroll";
	add.s32 	%r16, %r355, %r2;
	setp.gt.u32 	%p24, %r16, 63;
	@%p24 bra 	$L__BB1_27;
	and.b32  	%r145, %r16, 7;
	shr.u32 	%r146, %r16, 3;
	add.s32 	%r17, %r145, %r115;
	add.s32 	%r18, %r146, %r1;
	setp.ge.s32 	%p25, %r17, %r113;
	setp.ge.s32 	%p26, %r18, %r114;
	or.pred  	%p27, %p25, %p26;
	@%p27 bra 	$L__BB1_27;
	mad.lo.s32 	%r147, %r18, %r113, %r17;
	mul.wide.s32 	%rd21, %r147, 4;
	add.s64 	%rd22, %rd2, %rd21;
	ld.global.f32 	%f8, [%rd22];
	add.s64 	%rd23, %rd3, %rd21;
	st.global.f32 	[%rd23], %f8;
$L__BB1_27:
	add.s32 	%r355, %r355, %r3;
	add.s32 	%r354, %r354, 1;
	setp.ne.s32 	%p28, %r354, %r11;
	@%p28 bra 	$L__BB1_24;
$L__BB1_28:
	setp.lt.s32 	%p29, %r113, 1;
	@%p29 bra 	$L__BB1_104;
	div.u32 	%r149, 15, %r3;
	add.s32 	%r150, %r149, 1;
	and.b32  	%r21, %r150, 3;
	and.b32  	%r22, %r10, 124;
	and.b32  	%r151, %r150, 28;
	neg.s32 	%r23, %r151;
	mov.b32 	%r357, 0;
$L__BB1_30:
	setp.gt.u32 	%p30, %r3, 5;
	mov.b32 	%r364, 0;
	@%p30 bra 	$L__BB1_49;
	shl.b32 	%r154, %r3, 1;
	add.s32 	%r361, %r2, %r154;
	mad.lo.s32 	%r360, %r3, 3, %r2;
	add.s32 	%r362, %r2, %r3;
	mov.b32 	%r364, 0;
	mov.u32 	%r358, %r23;
	mov.u32 	%r359, %r2;
$L__BB1_32:
	setp.gt.u32 	%p31, %r359, 15;
	@%p31 bra 	$L__BB1_36;
	and.b32  	%r50, %r359, 7;
	add.s32 	%r51, %r50, %r357;
	setp.ge.s32 	%p32, %r51, %r113;
	@%p32 bra 	$L__BB1_35;
	shr.u32 	%r161, %r359, 3;
	mad.lo.s32 	%r162, %r161, %r113, %r51;
	mul.wide.u32 	%rd24, %r162, 4;
	add.s64 	%rd25, %rd1, %rd24;
	ld.global.f32 	%f9, [%rd25];
	and.b32  	%r163, %r359, 8;
	or.b32  	%r164, %r50, %r163;
	shl.b32 	%r165, %r164, 2;
	mov.u32 	%r166, sharedBuf;
	add.s32 	%r167, %r166, %r165;
	st.shared.f32 	[%r167], %f9;
	bra.uni 	$L__BB1_36;
$L__BB1_35:
	and.b32  	%r155, %r359, 8;
	or.b32  	%r156, %r50, %r155;
	shl.b32 	%r157, %r156, 2;
	mov.u32 	%r158, sharedBuf;
	add.s32 	%r159, %r158, %r157;
	mov.b32 	%r160, 0;
	st.shared.u32 	[%r159], %r160;
$L__BB1_36:
	setp.gt.u32 	%p33, %r362, 15;
	@%p33 bra 	$L__BB1_40;
	and.b32  	%r52, %r362, 7;
	add.s32 	%r53, %r52, %r357;
	setp.lt.s32 	%p34, %r53, %r113;
	@%p34 bra 	$L__BB1_39;
	and.b32  	%r168, %r362, 8;
	or.b32  	%r169, %r52, %r168;
	shl.b32 	%r170, %r169, 2;
	mov.u32 	%r171, sharedBuf;
	add.s32 	%r172, %r171, %r170;
	mov.b32 	%r173, 0;
	st.shared.u32 	[%r172], %r173;
	bra.uni 	$L__BB1_40;
$L__BB1_39:
	shr.u32 	%r174, %r362, 3;
	mad.lo.s32 	%r175, %r174, %r113, %r53;
	mul.wide.u32 	%rd26, %r175, 4;
	add.s64 	%rd27, %rd1, %rd26;
	ld.global.f32 	%f10, [%rd27];
	and.b32  	%r176, %r362, 8;
	or.b32  	%r177, %r52, %r176;
	shl.b32 	%r178, %r177, 2;
	mov.u32 	%r179, sharedBuf;
	add.s32 	%r180, %r179, %r178;
	st.shared.f32 	[%r180], %f10;
$L__BB1_40:
	setp.gt.u32 	%p35, %r361, 15;
	@%p35 bra 	$L__BB1_44;
	and.b32  	%r54, %r361, 7;
	add.s32 	%r55, %r54, %r357;
	setp.lt.s32 	%p36, %r55, %r113;
	@%p36 bra 	$L__BB1_43;
	and.b32  	%r181, %r361, 8;
	or.b32  	%r182, %r54, %r181;
	shl.b32 	%r183, %r182, 2;
	mov.u32 	%r184, sharedBuf;
	add.s32 	%r185, %r184, %r183;
	mov.b32 	%r186, 0;
	st.shared.u32 	[%r185], %r186;
	bra.uni 	$L__BB1_44;
$L__BB1_43:
	shr.u32 	%r187, %r361, 3;
	mad.lo.s32 	%r188, %r187, %r113, %r55;
	mul.wide.u32 	%rd28, %r188, 4;
	add.s64 	%rd29, %rd1, %rd28;
	ld.global.f32 	%f11, [%rd29];
	and.b32  	%r189, %r361, 8;
	or.b32  	%r190, %r54, %r189;
	shl.b32 	%r191, %r190, 2;
	mov.u32 	%r192, sharedBuf;
	add.s32 	%r193, %r192, %r191;
	st.shared.f32 	[%r193], %f11;
$L__BB1_44:
	setp.gt.u32 	%p37, %r360, 15;
	@%p37 bra 	$L__BB1_48;
	and.b32  	%r56, %r360, 7;
	add.s32 	%r57, %r56, %r357;
	setp.lt.s32 	%p38, %r57, %r113;
	@%p38 bra 	$L__BB1_47;
	and.b32  	%r194, %r360, 8;
	or.b32  	%r195, %r56, %r194;
	shl.b32 	%r196, %r195, 2;
	mov.u32 	%r197, sharedBuf;
	add.s32 	%r198, %r197, %r196;
	mov.b32 	%r199, 0;
	st.shared.u32 	[%r198], %r199;
	bra.uni 	$L__BB1_48;
$L__BB1_47:
	shr.u32 	%r200, %r360, 3;
	mad.lo.s32 	%r201, %r200, %r113, %r57;
	mul.wide.u32 	%rd30, %r201, 4;
	add.s64 	%rd31, %rd1, %rd30;
	ld.global.f32 	%f12, [%rd31];
	and.b32  	%r202, %r360, 8;
	or.b32  	%r203, %r56, %r202;
	shl.b32 	%r204, %r203, 2;
	mov.u32 	%r205, sharedBuf;
	add.s32 	%r206, %r205, %r204;
	st.shared.f32 	[%r206], %f12;
$L__BB1_48:
	shl.b32 	%r207, %r3, 2;
	add.s32 	%r364, %r364, %r207;
	add.s32 	%r362, %r362, %r207;
	add.s32 	%r361, %r361, %r207;
	add.s32 	%r360, %r360, %r207;
	add.s32 	%r359, %r359, %r207;
	add.s32 	%r358, %r358, 4;
	setp.ne.s32 	%p39, %r358, 0;
	@%p39 bra 	$L__BB1_32;
$L__BB1_49:
	setp.eq.s32 	%p40, %r21, 0;
	@%p40 bra 	$L__BB1_64;
	add.s32 	%r65, %r364, %r2;
	setp.gt.u32 	%p41, %r65, 15;
	@%p41 bra 	$L__BB1_54;
	and.b32  	%r66, %r65, 7;
	add.s32 	%r67, %r66, %r357;
	setp.lt.s32 	%p42, %r67, %r113;
	@%p42 bra 	$L__BB1_53;
	and.b32  	%r208, %r65, 8;
	or.b32  	%r209, %r66, %r208;
	shl.b32 	%r210, %r209, 2;
	mov.u32 	%r211, sharedBuf;
	add.s32 	%r212, %r211, %r210;
	mov.b32 	%r213, 0;
	st.shared.u32 	[%r212], %r213;
	bra.uni 	$L__BB1_54;
$L__BB1_53:
	shr.u32 	%r214, %r65, 3;
	mad.lo.s32 	%r215, %r214, %r113, %r67;
	mul.wide.u32 	%rd32, %r215, 4;
	add.s64 	%rd33, %rd1, %rd32;
	ld.global.f32 	%f13, [%rd33];
	and.b32  	%r216, %r65, 8;
	or.b32  	%r217, %r66, %r216;
	shl.b32 	%r218, %r217, 2;
	mov.u32 	%r219, sharedBuf;
	add.s32 	%r220, %r219, %r218;
	st.shared.f32 	[%r220], %f13;
$L__BB1_54:
	setp.eq.s32 	%p43, %r21, 1;
	@%p43 bra 	$L__BB1_64;
	add.s32 	%r68, %r65, %r3;
	setp.gt.u32 	%p44, %r68, 15;
	@%p44 bra 	$L__BB1_59;
	and.b32  	%r69, %r68, 7;
	add.s32 	%r70, %r69, %r357;
	setp.lt.s32 	%p45, %r70, %r113;
	@%p45 bra 	$L__BB1_58;
	and.b32  	%r221, %r68, 8;
	or.b32  	%r222, %r69, %r221;
	shl.b32 	%r223, %r222, 2;
	mov.u32 	%r224, sharedBuf;
	add.s32 	%r225, %r224, %r223;
	mov.b32 	%r226, 0;
	st.shared.u32 	[%r225], %r226;
	bra.uni 	$L__BB1_59;
$L__BB1_58:
	shr.u32 	%r227, %r68, 3;
	mad.lo.s32 	%r228, %r227, %r113, %r70;
	mul.wide.u32 	%rd34, %r228, 4;
	add.s64 	%rd35, %rd1, %rd34;
	ld.global.f32 	%f14, [%rd35];
	and.b32  	%r229, %r68, 8;
	or.b32  	%r230, %r69, %r229;
	shl.b32 	%r231, %r230, 2;
	mov.u32 	%r232, sharedBuf;
	add.s32 	%r233, %r232, %r231;
	st.shared.f32 	[%r233], %f14;
$L__BB1_59:
	setp.eq.s32 	%p46, %r21, 2;
	@%p46 bra 	$L__BB1_64;
	add.s32 	%r71, %r68, %r3;
	setp.gt.u32 	%p47, %r71, 15;
	@%p47 bra 	$L__BB1_64;
	and.b32  	%r72, %r71, 7;
	add.s32 	%r73, %r72, %r357;
	setp.lt.s32 	%p48, %r73, %r113;
	@%p48 bra 	$L__BB1_63;
	and.b32  	%r234, %r71, 8;
	or.b32  	%r235, %r72, %r234;
	shl.b32 	%r236, %r235, 2;
	mov.u32 	%r237, sharedBuf;
	add.s32 	%r238, %r237, %r236;
	mov.b32 	%r239, 0;
	st.shared.u32 	[%r238], %r239;
	bra.uni 	$L__BB1_64;
$L__BB1_63:
	shr.u32 	%r240, %r71, 3;
	mad.lo.s32 	%r241, %r240, %r113, %r73;
	mul.wide.u32 	%rd36, %r241, 4;
	add.s64 	%rd37, %rd1, %rd36;
	ld.global.f32 	%f15, [%rd37];
	and.b32  	%r242, %r71, 8;
	or.b32  	%r243, %r72, %r242;
	shl.b32 	%r244, %r243, 2;
	mov.u32 	%r245, sharedBuf;
	add.s32 	%r246, %r245, %r244;
	st.shared.f32 	[%r246], %f15;
$L__BB1_64:
	setp.gt.u32 	%p49, %r3, 21;
	mov.b32 	%r367, 0;
	@%p49 bra 	$L__BB1_83;
	mov.b32 	%r367, 0;
	mov.u32 	%r366, %r367;
$L__BB1_66:
	add.s32 	%r76, %r367, %r2;
	setp.gt.u32 	%p50, %r76, 63;
	@%p50 bra 	$L__BB1_70;
	and.b32  	%r77, %r76, 7;
	shr.u32 	%r249, %r76, 3;
	add.s32 	%r78, %r249, %r1;
	add.s32 	%r79, %r77, %r357;
	setp.ge.s32 	%p51, %r79, %r113;
	setp.ge.s32 	%p52, %r78, %r114;
	or.pred  	%p53, %p51, %p52;
	@%p53 bra 	$L__BB1_69;
	mad.lo.s32 	%r256, %r78, %r113, %r79;
	mul.wide.s32 	%rd38, %r256, 4;
	add.s64 	%rd39, %rd2, %rd38;
	ld.global.f32 	%f16, [%rd39];
	and.b32  	%r257, %r76, 56;
	or.b32  	%r258, %r77, %r257;
	shl.b32 	%r259, %r258, 2;
	mov.u32 	%r260, sharedBuf;
	add.s32 	%r261, %r260, %r259;
	st.shared.f32 	[%r261+128], %f16;
	bra.uni 	$L__BB1_70;
$L__BB1_69:
	and.b32  	%r250, %r76, 56;
	or.b32  	%r251, %r77, %r250;
	shl.b32 	%r252, %r251, 2;
	mov.u32 	%r253, sharedBuf;
	add.s32 	%r254, %r253, %r252;
	mov.b32 	%r255, 0;
	st.shared.u32 	[%r254+128], %r255;
$L__BB1_70:
	add.s32 	%r80, %r76, %r3;
	setp.gt.u32 	%p54, %r80, 63;
	@%p54 bra 	$L__BB1_74;
	and.b32  	%r81, %r80, 7;
	shr.u32 	%r262, %r80, 3;
	add.s32 	%r82, %r262, %r1;
	add.s32 	%r83, %r81, %r357;
	setp.lt.s32 	%p55, %r83, %r113;
	setp.lt.s32 	%p56, %r82, %r114;
	and.pred  	%p57, %p55, %p56;
	@%p57 bra 	$L__BB1_73;
	and.b32  	%r263, %r80, 56;
	or.b32  	%r264, %r81, %r263;
	shl.b32 	%r265, %r264, 2;
	mov.u32 	%r266, sharedBuf;
	add.s32 	%r267, %r266, %r265;
	mov.b32 	%r268, 0;
	st.shared.u32 	[%r267+128], %r268;
	bra.uni 	$L__BB1_74;
$L__BB1_73:
	mad.lo.s32 	%r269, %r82, %r113, %r83;
	mul.wide.s32 	%rd40, %r269, 4;
	add.s64 	%rd41, %rd2, %rd40;
	ld.global.f32 	%f17, [%rd41];
	and.b32  	%r270, %r80, 56;
	or.b32  	%r271, %r81, %r270;
	shl.b32 	%r272, %r271, 2;
	mov.u32 	%r273, sharedBuf;
	add.s32 	%r274, %r273, %r272;
	st.shared.f32 	[%r274+128], %f17;
$L__BB1_74:
	add.s32 	%r84, %r80, %r3;
	setp.gt.u32 	%p58, %r84, 63;
	@%p58 bra 	$L__BB1_78;
	and.b32  	%r85, %r84, 7;
	shr.u32 	%r275, %r84, 3;
	add.s32 	%r86, %r275, %r1;
	add.s32 	%r87, %r85, %r357;
	setp.lt.s32 	%p59, %r87, %r113;
	setp.lt.s32 	%p60, %r86, %r114;
	and.pred  	%p61, %p59, %p60;
	@%p61 bra 	$L__BB1_77;
	and.b32  	%r276, %r84, 56;
	or.b32  	%r277, %r85, %r276;
	shl.b32 	%r278, %r277, 2;
	mov.u32 	%r279, sharedBuf;
	add.s32 	%r280, %r279, %r278;
	mov.b32 	%r281, 0;
	st.shared.u32 	[%r280+128], %r281;
	bra.uni 	$L__BB1_78;
$L__BB1_77:
	mad.lo.s32 	%r282, %r86, %r113, %r87;
	mul.wide.s32 	%rd42, %r282, 4;
	add.s64 	%rd43, %rd2, %rd42;
	ld.global.f32 	%f18, [%rd43];
	and.b32  	%r283, %r84, 56;
	or.b32  	%r284, %r85, %r283;
	shl.b32 	%r285, %r284, 2;
	mov.u32 	%r286, sharedBuf;
	add.s32 	%r287, %r286, %r285;
	st.shared.f32 	[%r287+128], %f18;
$L__BB1_78:
	add.s32 	%r88, %r84, %r3;
	setp.gt.u32 	%p62, %r88, 63;
	@%p62 bra 	$L__BB1_82;
	and.b32  	%r89, %r88, 7;
	shr.u32 	%r288, %r88, 3;
	add.s32 	%r90, %r288, %r1;
	add.s32 	%r91, %r89, %r357;
	setp.lt.s32 	%p63, %r91, %r113;
	setp.lt.s32 	%p64, %r90, %r114;
	and.pred  	%p65, %p63, %p64;
	@%p65 bra 	$L__BB1_81;
	and.b32  	%r289, %r88, 56;
	or.b32  	%r290, %r89, %r289;
	shl.b32 	%r291, %r290, 2;
	mov.u32 	%r292, sharedBuf;
	add.s32 	%r293, %r292, %r291;
	mov.b32 	%r294, 0;
	st.shared.u32 	[%r293+128], %r294;
	bra.uni 	$L__BB1_82;
$L__BB1_81:
	mad.lo.s32 	%r295, %r90, %r113, %r91;
	mul.wide.s32 	%rd44, %r295, 4;
	add.s64 	%rd45, %rd2, %rd44;
	ld.global.f32 	%f19, [%rd45];
	and.b32  	%r296, %r88, 56;
	or.b32  	%r297, %r89, %r296;
	shl.b32 	%r298, %r297, 2;
	mov.u32 	%r299, sharedBuf;
	add.s32 	%r300, %r299, %r298;
	st.shared.f32 	[%r300+128], %f19;
$L__BB1_82:
	shl.b32 	%r301, %r3, 2;
	add.s32 	%r367, %r301, %r367;
	add.s32 	%r366, %r366, 4;
	setp.ne.s32 	%p66, %r366, %r22;
	@%p66 bra 	$L__BB1_66;
$L__BB1_83:
	setp.eq.s32 	%p67, %r11, 0;
	@%p67 bra 	$L__BB1_98;
	add.s32 	%r95, %r367, %r2;
	setp.gt.u32 	%p68, %r95, 63;
	@%p68 bra 	$L__BB1_88;
	and.b32  	%r96, %r95, 7;
	shr.u32 	%r302, %r95, 3;
	add.s32 	%r97, %r302, %r1;
	add.s32 	%r98, %r96, %r357;
	setp.lt.s32 	%p69, %r98, %r113;
	setp.lt.s32 	%p70, %r97, %r114;
	and.pred  	%p71, %p69, %p70;
	@%p71 bra 	$L__BB1_87;
	and.b32  	%r303, %r95, 56;
	or.b32  	%r304, %r96, %r303;
	shl.b32 	%r305, %r304, 2;
	mov.u32 	%r306, sharedBuf;
	add.s32 	%r307, %r306, %r305;
	mov.b32 	%r308, 0;
	st.shared.u32 	[%r307+128], %r308;
	bra.uni 	$L__BB1_88;
$L__BB1_87:
	mad.lo.s32 	%r309, %r97, %r113, %r98;
	mul.wide.s32 	%rd46, %r309, 4;
	add.s64 	%rd47, %rd2, %rd46;
	ld.global.f32 	%f20, [%rd47];
	and.b32  	%r310, %r95, 56;
	or.b32  	%r311, %r96, %r310;
	shl.b32 	%r312, %r311, 2;
	mov.u32 	%r313, sharedBuf;
	add.s32 	%r314, %r313, %r312;
	st.shared.f32 	[%r314+128], %f20;
$L__BB1_88:
	setp.eq.s32 	%p72, %r11, 1;
	@%p72 bra 	$L__BB1_98;
	add.s32 	%r99, %r95, %r3;
	setp.gt.u32 	%p73, %r99, 63;
	@%p73 bra 	$L__BB1_93;
	and.b32  	%r100, %r99, 7;
	shr.u32 	%r315, %r99, 3;
	add.s32 	%r101, %r315, %r1;
	add.s32 	%r102, %r100, %r357;
	setp.lt.s32 	%p74, %r102, %r113;
	setp.lt.s32 	%p75, %r101, %r114;
	and.pred  	%p76, %p74, %p75;
	@%p76 bra 	$L__BB1_92;
	and.b32  	%r316, %r99, 56;
	or.b32  	%r317, %r100, %r316;
	shl.b32 	%r318, %r317, 2;
	mov.u32 	%r319, sharedBuf;
	add.s32 	%r320, %r319, %r318;
	mov.b32 	%r321, 0;
	st.shared.u32 	[%r320+128], %r321;
	bra.uni 	$L__BB1_93;
$L__BB1_92:
	mad.lo.s32 	%r322, %r101, %r113, %r102;
	mul.wide.s32 	%rd48, %r322, 4;
	add.s64 	%rd49, %rd2, %rd48;
	ld.global.f32 	%f21, [%rd49];
	and.b32  	%r323, %r99, 56;
	or.b32  	%r324, %r100, %r323;
	shl.b32 	%r325, %r324, 2;
	mov.u32 	%r326, sharedBuf;
	add.s32 	%r327, %r326, %r325;
	st.shared.f32 	[%r327+128], %f21;
$L__BB1_93:
	setp.eq.s32 	%p77, %r11, 2;
	@%p77 bra 	$L__BB1_98;
	add.s32 	%r103, %r99, %r3;
	setp.gt.u32 	%p78, %r103, 63;
	@%p78 bra 	$L__BB1_98;
	and.b32  	%r104, %r103, 7;
	shr.u32 	%r328, %r103, 3;
	add.s32 	%r105, %r328, %r1;
	add.s32 	%r106, %r104, %r357;
	setp.lt.s32 	%p79, %r106, %r113;
	setp.lt.s32 	%p80, %r105, %r114;
	and.pred  	%p81, %p79, %p80;
	@%p81 bra 	$L__BB1_97;
	and.b32  	%r329, %r103, 56;
	or.b32  	%r330, %r104, %r329;
	shl.b32 	%r331, %r330, 2;
	mov.u32 	%r332, sharedBuf;
	add.s32 	%r333, %r332, %r331;
	mov.b32 	%r334, 0;
	st.shared.u32 	[%r333+128], %r334;
	bra.uni 	$L__BB1_98;
$L__BB1_97:
	mad.lo.s32 	%r335, %r105, %r113, %r106;
	mul.wide.s32 	%rd50, %r335, 4;
	add.s64 	%rd51, %rd2, %rd50;
	ld.global.f32 	%f22, [%rd51];
	and.b32  	%r336, %r103, 56;
	or.b32  	%r337, %r104, %r336;
	shl.b32 	%r338, %r337, 2;
	mov.u32 	%r339, sharedBuf;
	add.s32 	%r340, %r339, %r338;
	st.shared.f32 	[%r340+128], %f22;
$L__BB1_98:
	bar.sync 	0;
	mov.b32 	%r368, 0;
$L__BB1_99:
	add.s32 	%r108, %r368, %r2;
	setp.gt.u32 	%p82, %r108, 63;
	@%p82 bra 	$L__BB1_102;
	and.b32  	%r342, %r108, 7;
	shr.u32 	%r343, %r108, 3;
	add.s32 	%r109, %r342, %r115;
	add.s32 	%r110, %r343, %r1;
	setp.ge.s32 	%p83, %r109, %r113;
	setp.ge.s32 	%p84, %r110, %r114;
	or.pred  	%p85, %p83, %p84;
	@%p85 bra 	$L__BB1_102;
	ld.param.u64 	%rd55, [_Z20trailingUpdateKernelPfS_S_iiii_param_1];
	shl.b32 	%r344, %r108, 2;
	and.b32  	%r345, %r344, 28;
	mov.u32 	%r346, sharedBuf;
	add.s32 	%r347, %r346, %r345;
	ld.shared.f32 	%f23, [%r347+64];
	ld.shared.v4.f32 	{%f24, %f25, %f26, %f27}, [sharedBuf];
	fma.rn.f32 	%f28, %f23, %f24, 0f00000000;
	ld.shared.f32 	%f29, [%r347+96];
	ld.shared.v4.f32 	{%f30, %f31, %f32, %f33}, [sharedBuf+32];
	fma.rn.f32 	%f34, %f29, %f30, %f28;
	and.b32  	%r348, %r344, 224;
	add.s32 	%r349, %r346, %r348;
	ld.shared.v4.f32 	{%f35, %f36, %f37, %f38}, [%r349+128];
	fma.rn.f32 	%f39, %f34, %f35, 0f00000000;
	fma.rn.f32 	%f40, %f23, %f25, 0f00000000;
	fma.rn.f32 	%f41, %f29, %f31, %f40;
	fma.rn.f32 	%f42, %f41, %f36, %f39;
	fma.rn.f32 	%f43, %f23, %f26, 0f00000000;
	fma.rn.f32 	%f44, %f29, %f32, %f43;
	fma.rn.f32 	%f45, %f44, %f37, %f42;
	fma.rn.f32 	%f46, %f23, %f27, 0f00000000;
	fma.rn.f32 	%f47, %f29, %f33, %f46;
	fma.rn.f32 	%f48, %f47, %f38, %f45;
	ld.shared.v4.f32 	{%f49, %f50, %f51, %f52}, [sharedBuf+16];
	fma.rn.f32 	%f53, %f23, %f49, 0f00000000;
	ld.shared.v4.f32 	{%f54, %f55, %f56, %f57}, [sharedBuf+48];
	fma.rn.f32 	%f58, %f29, %f54, %f53;
	ld.shared.v4.f32 	{%f59, %f60, %f61, %f62}, [%r349+144];
	fma.rn.f32 	%f63, %f58, %f59, %f48;
	fma.rn.f32 	%f64, %f23, %f50, 0f00000000;
	fma.rn.f32 	%f65, %f29, %f55, %f64;
	fma.rn.f32 	%f66, %f65, %f60, %f63;
	fma.rn.f32 	%f67, %f23, %f51, 0f00000000;
	fma.rn.f32 	%f68, %f29, %f56, %f67;
	fma.rn.f32 	%f69, %f68, %f61, %f66;
	fma.rn.f32 	%f70, %f23, %f52, 0f00000000;
	fma.rn.f32 	%f71, %f29, %f57, %f70;
	fma.rn.f32 	%f72, %f71, %f62, %f69;
	mad.lo.s32 	%r350, %r110, %r113, %r109;
	cvta.to.global.u64 	%rd52, %rd55;
	mul.wide.s32 	%rd53, %r350, 4;
	add.s64 	%rd54, %rd52, %rd53;
	ld.global.f32 	%f73, [%rd54];
	add.f32 	%f74, %f72, %f73;
	st.global.f32 	[%rd54], %f74;
$L__BB1_102:
	add.s32 	%r368, %r368, %r3;
	setp.lt.u32 	%p86, %r368, 64;
	@%p86 bra 	$L__BB1_99;
	add.s32 	%r357, %r357, 8;
	setp.lt.s32 	%p87, %r357, %r113;
	@%p87 bra 	$L__BB1_30;
$L__BB1_104:
	ret;

}
	// .globl	_Z18trailingCopyKernelPfS_iiii
.visible .entry _Z18trailingCopyKernelPfS_iiii(
	.param .u64 .ptr .align 1 _Z18trailingCopyKernelPfS_iiii_param_0,
	.param .u64 .ptr .align 1 _Z18trailingCopyKernelPfS_iiii_param_1,
	.param .u32 _Z18trailingCopyKernelPfS_iiii_param_2,
	.param .u32 _Z18trailingCopyKernelPfS_iiii_param_3,
	.param .u32 _Z18trailingCopyKernelPfS_iiii_param_4,
	.param .u32 _Z18trailingCopyKernelPfS_iiii_param_5
)
{
	.reg .pred 	%p<25>;
	.reg .b16 	%rs<4>;
	.reg .b32 	%r<91>;
	.reg .b32 	%f<6>;
	.reg .b64 	%rd<20>;

	ld.param.u64 	%rd3, [_Z18trailingCopyKernelPfS_iiii_param_0];
	ld.param.u64 	%rd4, [_Z18trailingCopyKernelPfS_iiii_param_1];
	ld.param.u32 	%r52, [_Z18trailingCopyKernelPfS_iiii_param_2];
	ld.param.u32 	%r53, [_Z18trailingCopyKernelPfS_iiii_param_3];
	ld.param.u32 	%r54, [_Z18trailingCopyKernelPfS_iiii_param_4];
	ld.param.u32 	%r56, [_Z18trailingCopyKernelPfS_iiii_param_5];
	cvta.to.global.u64 	%rd1, %rd3;
	cvta.to.global.u64 	%rd2, %rd4;
	mov.u32 	%r57, %ctaid.x;
	shl.b32 	%r58, %r57, 3;
	mov.u32 	%r1, %tid.x;
	add.s32 	%r59, %r58, %r56;
	add.s32 	%r2, %r59, 2;
	mov.u32 	%r3, %ntid.x;
	cvt.u16.u32 	%rs1, %r3;
	div.u16 	%rs2, 63, %rs1;
	add.s16 	%rs3, %rs2, 1;
	cvt.u32.u16 	%r4, %rs3;
	and.b32  	%r5, %r4, 3;
	setp.gt.u32 	%p1, %r3, 21;
	mov.b32 	%r87, 0;
	@%p1 bra 	$L__BB2_15;
	shl.b32 	%r85, %r3, 1;
	shl.b32 	%r7, %r3, 2;
	mul.lo.s32 	%r84, %r3, 3;
	add.s32 	%r82, %r1, %r3;
	add.s32 	%r81, %r1, %r85;
	add.s32 	%r80, %r1, %r84;
	and.b32  	%r61, %r4, 124;
	neg.s32 	%r78, %r61;
	mov.b32 	%r87, 0;
	mov.u32 	%r79, %r1;
	mov.u32 	%r83, %r3;
$L__BB2_2:
	setp.gt.u32 	%p2, %r79, 63;
	@%p2 bra 	$L__BB2_5;
	and.b32  	%r62, %r87, 7;
	shr.u32 	%r63, %r87, 3;
	add.s32 	%r22, %r62, %r54;
	setp.ge.s32 	%p3, %r22, %r52;
	add.s32 	%r23, %r2, %r63;
	setp.ge.s32 	%p4, %r23, %r53;
	or.pred  	%p5, %p3, %p4;
	@%p5 bra 	$L__BB2_5;
	mad.lo.s32 	%r64, %r23, %r52, %r22;
	mul.wide.s32 	%rd5, %r64, 4;
	add.s64 	%rd6, %rd2, %rd5;
	ld.global.f32 	%f1, [%rd6];
	add.s64 	%rd7, %rd1, %rd5;
	st.global.f32 	[%rd7], %f1;
$L__BB2_5:
	setp.gt.u32 	%p6, %r82, 63;
	@%p6 bra 	$L__BB2_8;
	and.b32  	%r65, %r83, 7;
	shr.u32 	%r66, %r83, 3;
	add.s32 	%r24, %r65, %r54;
	setp.ge.s32 	%p7, %r24, %r52;
	add.s32 	%r25, %r2, %r66;
	setp.ge.s32 	%p8, %r25, %r53;
	or.pred  	%p9, %p7, %p8;
	@%p9 bra 	$L__BB2_8;
	mad.lo.s32 	%r67, %r25, %r52, %r24;
	mul.wide.s32 	%rd8, %r67, 4;
	add.s64 	%rd9, %rd2, %rd8;
	ld.global.f32 	%f2, [%rd9];
	add.s64 	%rd10, %rd1, %rd8;
	st.global.f32 	[%rd10], %f2;
$L__BB2_8:
	add.s32 	%r26, %r87, %r3;
	setp.gt.u32 	%p10, %r81, 63;
	@%p10 bra 	$L__BB2_11;
	and.b32  	%r68, %r85, 7;
	shr.u32 	%r69, %r85, 3;
	add.s32 	%r27, %r68, %r54;
	setp.ge.s32 	%p11, %r27, %r52;
	add.s32 	%r28, %r2, %r69;
	setp.ge.s32 	%p12, %r28, %r53;
	or.pred  	%p13, %p11, %p12;
	@%p13 bra 	$L__BB2_11;
	mad.lo.s32 	%r70, %r28, %r52, %r27;
	mul.wide.s32 	%rd11, %r70, 4;
	add.s64 	%rd12, %rd2, %rd11;
	ld.global.f32 	%f3, [%rd12];
	add.s64 	%rd13, %rd1, %rd11;
	st.global.f32 	[%rd13], %f3;
$L__BB2_11:
	add.s32 	%r29, %r26, %r3;
	setp.gt.u32 	%p14, %r80, 63;
	@%p14 bra 	$L__BB2_14;
	and.b32  	%r71, %r84, 7;
	shr.u32 	%r72, %r84, 3;
	add.s32 	%r30, %r71, %r54;
	setp.ge.s32 	%p15, %r30, %r52;
	add.s32 	%r31, %r2, %r72;
	setp.ge.s32 	%p16, %r31, %r53;
	or.pred  	%p17, %p15, %p16;
	@%p17 bra 	$L__BB2_14;
	mad.lo.s32 	%r73, %r31, %r52, %r30;
	mul.wide.s32 	%rd14, %r73, 4;
	add.s64 	%rd15, %rd2, %rd14;
	ld.global.f32 	%f4, [%rd15];
	add.s64 	%rd16, %rd1, %rd14;
	st.global.f32 	[%rd16], %f4;
$L__BB2_14:
	add.s32 	%r74, %r29, %r3;
	add.s32 	%r87, %r74, %r3;
	add.s32 	%r85, %r85, %r7;
	add.s32 	%r84, %r84, %r7;
	add.s32 	%r83, %r83, %r7;
	add.s32 	%r82, %r82, %r7;
	add.s32 	%r81, %r81, %r7;
	add.s32 	%r80, %r80, %r7;
	add.s32 	%r79, %r79, %r7;
	add.s32 	%r78, %r78, 4;
	setp.ne.s32 	%p18, %r78, 0;
	@%p18 bra 	$L__BB2_2;
$L__BB2_15:
	setp.eq.s32 	%p19, %r5, 0;
	@%p19 bra 	$L__BB2_21;
	add.s32 	%r89, %r1, %r87;
	neg.s32 	%r88, %r5;
$L__BB2_17:
	.pragma "nounroll";
	setp.gt.u32 	%p20, %r89, 63;
	@%p20 bra 	$L__BB2_20;
	and.b32  	%r75, %r87, 7;
	shr.u32 	%r76, %r87, 3;
	add.s32 	%r47, %r75, %r54;
	setp.ge.s32 	%p21, %r47, %r52;
	add.s32 	%r48, %r2, %r76;
	setp.ge.s32 	%p22, %r48, %r53;
	or.pred  	%p23, %p21, %p22;
	@%p23 bra 	$L__BB2_20;
	mad.lo.s32 	%r77, %r48, %r52, %r47;
	mul.wide.s32 	%rd17, %r77, 4;
	add.s64 	%rd18, %rd2, %rd17;
	ld.global.f32 	%f5, [%rd18];
	add.s64 	%rd19, %rd1, %rd17;
	st.global.f32 	[%rd19], %f5;
$L__BB2_20:
	add.s32 	%r87, %r87, %r3;
	add.s32 	%r89, %r89, %r3;
	add.s32 	%r88, %r88, 1;
	setp.ne.s32 	%p24, %r88, 0;
	@%p24 bra 	$L__BB2_17;
$L__BB2_21:
	ret;

}


// ===== COMPILED SASS (sm_100) =====

	.target	sm_100

	.elftype	@"ET_EXEC"


//--------------------- .note.nv.tkinfo           --------------------------
	.section	.note.nv.tkinfo,"",@"SHT_NOTE"
	.sectionflags	@"SHF_NOTE_NV_TKINFO"
	.tkinfo
        /*0018*/ 	.word	0x00000002
        /*0030*/ 	.string	""
        /*0030*/ 	.string	"ptxas"
        /*0030*/ 	.string	"Cuda compilation tools, release 13.0, V13.0.88"
        /*0030*/ 	.string	"Build cuda_13.0.r13.0/compiler.36424714_0"
        /*0030*/ 	.string	"-arch sm_100 -m 64 "



//--------------------- .note.nv.cuinfo           --------------------------
	.section	.note.nv.cuinfo,"",@"SHT_NOTE"
	.sectionflags	@"SHF_NOTE_NV_CUINFO"
        /*0018*/ 	.short	0x0002
        /*001a*/ 	.short	0x0064
        /*001c*/ 	.short	0x0082
	.zero		2


//--------------------- .nv.info                  --------------------------
	.section	.nv.info,"",@"SHT_CUDA_INFO"
	.align	4


	//----- nvinfo : EIATTR_REGCOUNT
	.align		4
        /*0000*/ 	.byte	0x04, 0x2f
        /*0002*/ 	.short	(.L_2 - .L_1)
	.align		4
.L_1:
        /*0004*/ 	.word	index@(_Z22panelHouseholderKernelPfS_S_iiii)
        /*0008*/ 	.word	0x0000001f


	//----- nvinfo : EIATTR_FRAME_SIZE
	.align		4
.L_2:
        /*000c*/ 	.byte	0x04, 0x11
        /*000e*/ 	.short	(.L_4 - .L_3)
	.align		4
.L_3:
        /*0010*/ 	.word	index@($__internal_2_$__cuda_sm3x_div_rn_noftz_f32_slowpath)
        /*0014*/ 	.word	0x00000008


	//----- nvinfo : EIATTR_FRAME_SIZE
	.align		4
.L_4:
        /*0018*/ 	.byte	0x04, 0x11
        /*001a*/ 	.short	(.L_6 - .L_5)
	.align		4
.L_5:
        /*001c*/ 	.word	index@($__internal_1_$__cuda_sm20_sqrt_rn_f32_slowpath)
        /*0020*/ 	.word	0x00000008


	//----- nvinfo : EIATTR_FRAME_SIZE
	.align		4
.L_6:
        /*0024*/ 	.byte	0x04, 0x11
        /*0026*/ 	.short	(.L_8 - .L_7)
	.align		4
.L_7:
        /*0028*/ 	.word	index@(_Z22panelHouseholderKernelPfS_S_iiii)
        /*002c*/ 	.word	0x00000008


	//----- nvinfo : EIATTR_REGCOUNT
	.align		4
.L_8:
        /*0030*/ 	.byte	0x04, 0x2f
        /*0032*/ 	.short	(.L_10 - .L_9)
	.align		4
.L_9:
        /*0034*/ 	.word	index@(_Z20trailingUpdateKernelPfS_S_iiii)
        /*0038*/ 	.word	0x00000020


	//----- nvinfo : EIATTR_FRAME_SIZE
	.align		4
.L_10:
        /*003c*/ 	.byte	0x04, 0x11
        /*003e*/ 	.short	(.L_12 - .L_11)
	.align		4
.L_11:
        /*0040*/ 	.word	index@(_Z20trailingUpdateKernelPfS_S_iiii)
        /*0044*/ 	.word	0x00000000


	//----- nvinfo : EIATTR_REGCOUNT
	.align		4
.L_12:
        /*0048*/ 	.byte	0x04, 0x2f
        /*004a*/ 	.short	(.L_14 - .L_13)
	.align		4
.L_13:
        /*004c*/ 	.word	index@(_Z18trailingCopyKernelPfS_iiii)
        /*0050*/ 	.word	0x0000001c


	//----- nvinfo : EIATTR_FRAME_SIZE
	.align		4
.L_14:
        /*0054*/ 	.byte	0x04, 0x11
        /*0056*/ 	.short	(.L_16 - .L_15)
	.align		4
.L_15:
        /*0058*/ 	.word	index@($__internal_0_$__cuda_sm20_div_u16)
        /*005c*/ 	.word	0x00000000


	//----- nvinfo : EIATTR_FRAME_SIZE
	.align		4
.L_16:
        /*0060*/ 	.byte	0x04, 0x11
        /*0062*/ 	.short	(.L_18 - .L_17)
	.align		4
.L_17:
        /*0064*/ 	.word	index@(_Z18trailingCopyKernelPfS_iiii)
        /*0068*/ 	.word	0x00000000


	//----- nvinfo : EIATTR_MIN_STACK_SIZE
	.align		4
.L_18:
        /*006c*/ 	.byte	0x04, 0x12
        /*006e*/ 	.short	(.L_20 - .L_19)
	.align		4
.L_19:
        /*0070*/ 	.word	index@(_Z18trailingCopyKernelPfS_iiii)
        /*0074*/ 	.word	0x00000000


	//----- nvinfo : EIATTR_MIN_STACK_SIZE
	.align		4
.L_20:
        /*0078*/ 	.byte	0x04, 0x12
        /*007a*/ 	.short	(.L_22 - .L_21)
	.align		4
.L_21:
        /*007c*/ 	.word	index@(_Z20trailingUpdateKernelPfS_S_iiii)
        /*0080*/ 	.word	0x00000000


	//----- nvinfo : EIATTR_MIN_STACK_SIZE
	.align		4
.L_22:
        /*0084*/ 	.byte	0x04, 0x12
        /*0086*/ 	.short	(.L_24 - .L_23)
	.align		4
.L_23:
        /*0088*/ 	.word	index@(_Z22panelHouseholderKernelPfS_S_iiii)
        /*008c*/ 	.word	0x00000008
.L_24:


//--------------------- .nv.compat                --------------------------
	.section	.nv.compat,"",@"SHT_CUDA_COMPAT_INFO"
	.align	4
        /*0000*/ 	.byte	0x02, 0x09, 0x00, 0x00, 0x02, 0x02, 0x01, 0x00, 0x02, 0x05, 0x05, 0x00, 0x03, 0x07, 0x01, 0x01
        /*0010*/ 	.byte	0x02, 0x03, 0x00, 0x00, 0x02, 0x06, 0x01, 0x00, 0x04, 0x0b, 0x08, 0x00, 0x01, 0x00, 0x00, 0x00
        /*0020*/ 	.byte	0x00, 0x00, 0x00, 0x00


//--------------------- .nv.info._Z18trailingCopyKernelPfS_iiii --------------------------
	.section	.nv.info._Z18trailingCopyKernelPfS_iiii,"",@"SHT_CUDA_INFO"
	.sectionflags	@""
	.align	4


	//----- nvinfo : EIATTR_CUDA_API_VERSION
	.align		4
        /*0000*/ 	.byte	0x04, 0x37
        /*0002*/ 	.short	(.L_26 - .L_25)
.L_25:
        /*0004*/ 	.word	0x00000082


	//----- nvinfo : EIATTR_KPARAM_INFO
	.align		4
.L_26:
        /*0008*/ 	.byte	0x04, 0x17
        /*000a*/ 	.short	(.L_28 - .L_27)
.L_27:
        /*000c*/ 	.word	0x00000000
        /*0010*/ 	.short	0x0005
        /*0012*/ 	.short	0x001c
        /*0014*/ 	.byte	0x00, 0xf0, 0x11, 0x00


	//----- nvinfo : EIATTR_KPARAM_INFO
	.align		4
.L_28:
        /*0018*/ 	.byte	0x04, 0x17
        /*001a*/ 	.short	(.L_30 - .L_29)
.L_29:
        /*001c*/ 	.word	0x00000000
        /*0020*/ 	.short	0x0004
        /*0022*/ 	.short	0x0018
        /*0024*/ 	.byte	0x00, 0xf0, 0x11, 0x00


	//----- nvinfo : EIATTR_KPARAM_INFO
	.align		4
.L_30:
        /*0028*/ 	.byte	0x04, 0x17
        /*002a*/ 	.short	(.L_32 - .L_31)
.L_31:
        /*002c*/ 	.word	0x00000000
        /*0030*/ 	.short	0x0003
        /*0032*/ 	.short	0x0014
        /*0034*/ 	.byte	0x00, 0xf0, 0x11, 0x00


	//----- nvinfo : EIATTR_KPARAM_INFO
	.align		4
.L_32:
        /*0038*/ 	.byte	0x04, 0x17
        /*003a*/ 	.short	(.L_34 - .L_33)
.L_33:
        /*003c*/ 	.word	0x00000000
        /*0040*/ 	.short	0x0002
        /*0042*/ 	.short	0x0010
        /*0044*/ 	.byte	0x00, 0xf0, 0x11, 0x00


	//----- nvinfo : EIATTR_KPARAM_INFO
	.align		4
.L_34:
        /*0048*/ 	.byte	0x04, 0x17
        /*004a*/ 	.short	(.L_36 - .L_35)
.L_35:
        /*004c*/ 	.word	0x00000000
        /*0050*/ 	.short	0x0001
        /*0052*/ 	.short	0x0008
        /*0054*/ 	.byte	0x00, 0xf5, 0x21, 0x00


	//----- nvinfo : EIATTR_KPARAM_INFO
	.align		4
.L_36:
        /*0058*/ 	.byte	0x04, 0x17
        /*005a*/ 	.short	(.L_38 - .L_37)
.L_37:
        /*005c*/ 	.word	0x00000000
        /*0060*/ 	.short	0x0000
        /*0062*/ 	.short	0x0000
        /*0064*/ 	.byte	0x00, 0xf5, 0x21, 0x00


	//----- nvinfo : EIATTR_SPARSE_MMA_MASK
	.align		4
.L_38:
        /*0068*/ 	.byte	0x03, 0x50
        /*006a*/ 	.short	0x0000


	//----- nvinfo : EIATTR_MAXREG_COUNT
	.align		4
        /*006c*/ 	.byte	0x03, 0x1b
        /*006e*/ 	.short	0x00ff


	//----- nvinfo : EIATTR_MERCURY_ISA_VERSION
	.align		4
        /*0070*/ 	.byte	0x03, 0x5f
        /*0072*/ 	.short	0x0101


	//----- nvinfo : EIATTR_VRC_CTA_INIT_COUNT
	.align		4
        /*0074*/ 	.byte	0x02, 0x4a
	.zero		1
	.zero		1


	//----- nvinfo : EIATTR_EXIT_INSTR_OFFSETS
	.align		4
        /*0078*/ 	.byte	0x04, 0x1c
        /*007a*/ 	.short	(.L_40 - .L_39)


	//   ....[0]....
.L_39:
        /*007c*/ 	.word	0x00000680


	//   ....[1]....
        /*0080*/ 	.word	0x00000830


	//----- nvinfo : EIATTR_CRS_STACK_SIZE
	.align		4
.L_40:
        /*0084*/ 	.byte	0x04, 0x1e
        /*0086*/ 	.short	(.L_42 - .L_41)
.L_41:
        /*0088*/ 	.word	0x00000000


	//----- nvinfo : EIATTR_CBANK_PARAM_SIZE
	.align		4
.L_42:
        /*008c*/ 	.byte	0x03, 0x19
        /*008e*/ 	.short	0x0020


	//----- nvinfo : EIATTR_PARAM_CBANK
	.align		4
        /*0090*/ 	.byte	0x04, 0x0a
        /*0092*/ 	.short	(.L_44 - .L_43)
	.align		4
.L_43:
        /*0094*/ 	.word	index@(.nv.constant0._Z18trailingCopyKernelPfS_iiii)
        /*0098*/ 	.short	0x0380
        /*009a*/ 	.short	0x0020


	//----- nvinfo : EIATTR_SW_WAR
	.align		4
.L_44:
        /*009c*/ 	.byte	0x04, 0x36
        /*009e*/ 	.short	(.L_46 - .L_45)
.L_45:
        /*00a0*/ 	.word	0x00000008
.L_46:


//--------------------- .nv.info._Z20trailingUpdateKernelPfS_S_iiii --------------------------
	.section	.nv.info._Z20trailingUpdateKernelPfS_S_iiii,"",@"SHT_CUDA_INFO"
	.sectionflags	@""
	.align	4


	//----- nvinfo : EIATTR_CUDA_API_VERSION
	.align		4
        /*0000*/ 	.byte	0x04, 0x37
        /*0002*/ 	.short	(.L_48 - .L_47)
.L_47:
        /*0004*/ 	.word	0x00000082


	//----- nvinfo : EIATTR_KPARAM_INFO
	.align		4
.L_48:
        /*0008*/ 	.byte	0x04, 0x17
        /*000a*/ 	.short	(.L_50 - .L_49)
.L_49:
        /*000c*/ 	.word	0x00000000
        /*0010*/ 	.short	0x0006
        /*0012*/ 	.short	0x0024
        /*0014*/ 	.byte	0x00, 0xf0, 0x11, 0x00


	//----- nvinfo : EIATTR_KPARAM_INFO
	.align		4
.L_50:
        /*0018*/ 	.byte	0x04, 0x17
        /*001a*/ 	.short	(.L_52 - .L_51)
.L_51:
        /*001c*/ 	.word	0x00000000
        /*0020*/ 	.short	0x0005
        /*0022*/ 	.short	0x0020
        /*0024*/ 	.byte	0x00, 0xf0, 0x11, 0x00


	//----- nvinfo : EIATTR_KPARAM_INFO
	.align		4
.L_52:
        /*0028*/ 	.byte	0x04, 0x17
        /*002a*/ 	.short	(.L_54 - .L_53)
.L_53:
        /*002c*/ 	.word	0x00000000
        /*0030*/ 	.short	0x0004
        /*0032*/ 	.short	0x001c
        /*0034*/ 	.byte	0x00, 0xf0, 0x11, 0x00


	//----- nvinfo : EIATTR_KPARAM_INFO
	.align		4
.L_54:
        /*0038*/ 	.byte	0x04, 0x17
        /*003a*/ 	.short	(.L_56 - .L_55)
.L_55:
        /*003c*/ 	.word	0x00000000
        /*0040*/ 	.short	0x0003
        /*0042*/ 	.short	0x0018
        /*0044*/ 	.byte	0x00, 0xf0, 0x11, 0x00


	//----- nvinfo : EIATTR_KPARAM_INFO
	.align		4
.L_56:
        /*0048*/ 	.byte	0x04, 0x17
        /*004a*/ 	.short	(.L_58 - .L_57)
.L_57:
        /*004c*/ 	.word	0x00000000
        /*0050*/ 	.short	0x0002
        /*0052*/ 	.short	0x0010
        /*0054*/ 	.byte	0x00, 0xf5, 0x21, 0x00


	//----- nvinfo : EIATTR_KPARAM_INFO
	.align		4
.L_58:
        /*0058*/ 	.byte	0x04, 0x17
        /*005a*/ 	.short	(.L_60 - .L_59)
.L_59:
        /*005c*/ 	.word	0x00000000
        /*0060*/ 	.short	0x0001
        /*0062*/ 	.short	0x0008
        /*0064*/ 	.byte	0x00, 0xf5, 0x21, 0x00


	//----- nvinfo : EIATTR_KPARAM_INFO
	.align		4
.L_60:
        /*0068*/ 	.byte	0x04, 0x17
        /*006a*/ 	.short	(.L_62 - .L_61)
.L_61:
        /*006c*/ 	.word	0x00000000
        /*0070*/ 	.short	0x0000
        /*0072*/ 	.short	0x0000
        /*0074*/ 	.byte	0x00, 0xf5, 0x21, 0x00


	//----- nvinfo : EIATTR_SPARSE_MMA_MASK
	.align		4
.L_62:
        /*0078*/ 	.byte	0x03, 0x50
        /*007a*/ 	.short	0x0000


	//----- nvinfo : EIATTR_MAXREG_COUNT
	.align		4
        /*007c*/ 	.byte	0x03, 0x1b
        /*007e*/ 	.short	0x00ff


	//----- nvinfo : EIATTR_NUM_BARRIERS
	.align		4
        /*0080*/ 	.byte	0x02, 0x4c
        /*0082*/ 	.byte	0x01
	.zero		1


	//----- nvinfo : EIATTR_MERCURY_ISA_VERSION
	.align		4
        /*0084*/ 	.byte	0x03, 0x5f
        /*0086*/ 	.short	0x0101


	//----- nvinfo : EIATTR_VRC_CTA_INIT_COUNT
	.align		4
        /*0088*/ 	.byte	0x02, 0x4a
	.zero		1
	.zero		1


	//----- nvinfo : EIATTR_EXIT_INSTR_OFFSETS
	.align		4
        /*008c*/ 	.byte	0x04, 0x1c
        /*008e*/ 	.short	(.L_64 - .L_63)


	//   ....[0]....
.L_63:
        /*0090*/ 	.word	0x00000f20


	//   ....[1]....
        /*0094*/ 	.word	0x00002e60


	//----- nvinfo : EIATTR_CRS_STACK_SIZE
	.align		4
.L_64:
        /*0098*/ 	.byte	0x04, 0x1e
        /*009a*/ 	.short	(.L_66 - .L_65)
.L_65:
        /*009c*/ 	.word	0x00000000


	//----- nvinfo : EIATTR_CBANK_PARAM_SIZE
	.align		4
.L_66:
        /*00a0*/ 	.byte	0x03, 0x19
        /*00a2*/ 	.short	0x0028


	//----- nvinfo : EIATTR_PARAM_CBANK
	.align		4
        /*00a4*/ 	.byte	0x04, 0x0a
        /*00a6*/ 	.short	(.L_68 - .L_67)
	.align		4
.L_67:
        /*00a8*/ 	.word	index@(.nv.constant0._Z20trailingUpdateKernelPfS_S_iiii)
        /*00ac*/ 	.short	0x0380
        /*00ae*/ 	.short	0x0028


	//----- nvinfo : EIATTR_SW_WAR
	.align		4
.L_68:
        /*00b0*/ 	.byte	0x04, 0x36
        /*00b2*/ 	.short	(.L_70 - .L_69)
.L_69:
        /*00b4*/ 	.word	0x00000008
.L_70:


//--------------------- .nv.info._Z22panelHouseholderKernelPfS_S_iiii --------------------------
	.section	.nv.info._Z22panelHouseholderKernelPfS_S_iiii,"",@"SHT_CUDA_INFO"
	.sectionflags	@""
	.align	4


	//----- nvinfo : EIATTR_CUDA_API_VERSION
	.align		4
        /*0000*/ 	.byte	0x04, 0x37
        /*0002*/ 	.short	(.L_72 - .L_71)
.L_71:
        /*0004*/ 	.word	0x00000082


	//----- nvinfo : EIATTR_KPARAM_INFO
	.align		4
.L_72:
        /*0008*/ 	.byte	0x04, 0x17
        /*000a*/ 	.short	(.L_74 - .L_73)
.L_73:
        /*000c*/ 	.word	0x00000000
        /*0010*/ 	.short	0x0006
        /*0012*/ 	.short	0x0024
        /*0014*/ 	.byte	0x00, 0xf0, 0x11, 0x00


	//----- nvinfo : EIATTR_KPARAM_INFO
	.align		4
.L_74:
        /*0018*/ 	.byte	0x04, 0x17
        /*001a*/ 	.short	(.L_76 - .L_75)
.L_75:
        /*001c*/ 	.word	0x00000000
        /*0020*/ 	.short	0x0005
        /*0022*/ 	.short	0x0020
        /*0024*/ 	.byte	0x00, 0xf0, 0x11, 0x00


	//----- nvinfo : EIATTR_KPARAM_INFO
	.align		4
.L_76:
        /*0028*/ 	.byte	0x04, 0x17
        /*002a*/ 	.short	(.L_78 - .L_77)
.L_77:
        /*002c*/ 	.word	0x00000000
        /*0030*/ 	.short	0x0004
        /*0032*/ 	.short	0x001c
        /*0034*/ 	.byte	0x00, 0xf0, 0x11, 0x00


	//----- nvinfo : EIATTR_KPARAM_INFO
	.align		4
.L_78:
        /*0038*/ 	.byte	0x04, 0x17
        /*003a*/ 	.short	(.L_80 - .L_79)
.L_79:
        /*003c*/ 	.word	0x00000000
        /*0040*/ 	.short	0x0003
        /*0042*/ 	.short	0x0018
        /*0044*/ 	.byte	0x00, 0xf0, 0x11, 0x00


	//----- nvinfo : EIATTR_KPARAM_INFO
	.align		4
.L_80:
        /*0048*/ 	.byte	0x04, 0x17
        /*004a*/ 	.short	(.L_82 - .L_81)
.L_81:
        /*004c*/ 	.word	0x00000000
        /*0050*/ 	.short	0x0002
        /*0052*/ 	.short	0x0010
        /*0054*/ 	.byte	0x00, 0xf5, 0x21, 0x00


	//----- nvinfo : EIATTR_KPARAM_INFO
	.align		4
.L_82:
        /*0058*/ 	.byte	0x04, 0x17
        /*005a*/ 	.short	(.L_84 - .L_83)
.L_83:
        /*005c*/ 	.word	0x00000000
        /*0060*/ 	.short	0x0001
        /*0062*/ 	.short	0x0008
        /*0064*/ 	.byte	0x00, 0xf5, 0x21, 0x00


	//----- nvinfo : EIATTR_KPARAM_INFO
	.align		4
.L_84:
        /*0068*/ 	.byte	0x04, 0x17
        /*006a*/ 	.short	(.L_86 - .L_85)
.L_85:
        /*006c*/ 	.word	0x00000000
        /*0070*/ 	.short	0x0000
        /*0072*/ 	.short	0x0000
        /*0074*/ 	.byte	0x00, 0xf5, 0x21, 0x00


	//----- nvinfo : EIATTR_SPARSE_MMA_MASK
	.align		4
.L_86:
        /*0078*/ 	.byte	0x03, 0x50
        /*007a*/ 	.short	0x0000


	//----- nvinfo : EIATTR_MAXREG_COUNT
	.align		4
        /*007c*/ 	.byte	0x03, 0x1b
        /*007e*/ 	.short	0x00ff


	//----- nvinfo : EIATTR_NUM_BARRIERS
	.align		4
        /*0080*/ 	.byte	0x02, 0x4c
        /*0082*/ 	.byte	0x01
	.zero		1


	//----- nvinfo : EIATTR_EXTERNS
	.align		4
        /*0084*/ 	.byte	0x04, 0x0f
        /*0086*/ 	.short	(.L_88 - .L_87)


	//   ....[0]....
	.align		4
.L_87:
        /*0088*/ 	.word	index@(vprintf)


	//----- nvinfo : EIATTR_MERCURY_ISA_VERSION
	.align		4
.L_88:
        /*008c*/ 	.byte	0x03, 0x5f
        /*008e*/ 	.short	0x0101


	//----- nvinfo : EIATTR_VRC_CTA_INIT_COUNT
	.align		4
        /*0090*/ 	.byte	0x02, 0x4a
	.zero		1
	.zero		1


	//----- nvinfo : EIATTR_SYSCALL_OFFSETS
	.align		4
        /*0094*/ 	.byte	0x04, 0x46
        /*0096*/ 	.short	(.L_90 - .L_89)


	//   ....[0]....
.L_89:
        /*0098*/ 	.word	0x00000800


	//----- nvinfo : EIATTR_EXIT_INSTR_OFFSETS
	.align		4
.L_90:
        /*009c*/ 	.byte	0x04, 0x1c
        /*009e*/ 	.short	(.L_92 - .L_91)


	//   ....[0]....
.L_91:
        /*00a0*/ 	.word	0x00004e40


	//----- nvinfo : EIATTR_CRS_STACK_SIZE
	.align		4
.L_92:
        /*00a4*/ 	.byte	0x04, 0x1e
        /*00a6*/ 	.short	(.L_94 - .L_93)
.L_93:
        /*00a8*/ 	.word	0x00000000


	//----- nvinfo : EIATTR_CBANK_PARAM_SIZE
	.align		4
.L_94:
        /*00ac*/ 	.byte	0x03, 0x19
        /*00ae*/ 	.short	0x0028


	//----- nvinfo : EIATTR_PARAM_CBANK
	.align		4
        /*00b0*/ 	.byte	0x04, 0x0a
        /*00b2*/ 	.short	(.L_96 - .L_95)
	.align		4
.L_95:
        /*00b4*/ 	.word	index@(.nv.constant0._Z22panelHouseholderKernelPfS_S_iiii)
        /*00b8*/ 	.short	0x0380
        /*00ba*/ 	.short	0x0028


	//----- nvinfo : EIATTR_SW_WAR
	.align		4
.L_96:
        /*00bc*/ 	.byte	0x04, 0x36
        /*00be*/ 	.short	(.L_98 - .L_97)
.L_97:
        /*00c0*/ 	.word	0x00000008
.L_98:


//--------------------- .nv.callgraph             --------------------------
	.section	.nv.callgraph,"",@"SHT_CUDA_CALLGRAPH"
	.align	4
	.sectionentsize	8
	.align		4
        /*0000*/ 	.word	0x00000000
	.align		4
        /*0004*/ 	.word	0xffffffff
	.align		4
        /*0008*/ 	.word	index@(_Z22panelHouseholderKernelPfS_S_iiii)
	.align		4
        /*000c*/ 	.word	index@(vprintf)
	.align		4
        /*0010*/ 	.word	0x00000000
	.align		4
        /*0014*/ 	.word	0xfffffffe
	.align		4
        /*0018*/ 	.word	0x00000000
	.align		4
        /*001c*/ 	.word	0xfffffffd
	.align		4
        /*0020*/ 	.word	0x00000000
	.align		4
        /*0024*/ 	.word	0xfffffffc


//--------------------- .nv.constant4             --------------------------
	.section	.nv.constant4,"a",@progbits
	.align	8
	.align		8
.nv.constant4:
        /*0000*/ 	.dword	$str
	.align		8
        /*0008*/ 	.dword	vprintf


//--------------------- .text._Z18trailingCopyKernelPfS_iiii --------------------------
	.section	.text._Z18trailingCopyKernelPfS_iiii,"ax",@progbits
	.align	128
        .global         _Z18trailingCopyKernelPfS_iiii
        .type           _Z18trailingCopyKernelPfS_iiii,@function
        .size           _Z18trailingCopyKernelPfS_iiii,(.L_x_190 - _Z18trailingCopyKernelPfS_iiii)
        .other          _Z18trailingCopyKernelPfS_iiii,@"STO_CUDA_ENTRY STV_DEFAULT"
_Z18trailingCopyKernelPfS_iiii:
.text._Z18trailingCopyKernelPfS_iiii:
[----:B------:R-:W-:Y:S08]  /*0000*/  LDC R1, c[0x0][0x37c] ;  /* 0x0000df00ff017b82 */ /* 0x000ff00000000800 */
[----:B------:R-:W0:Y:S01]  /*0010*/  S2UR UR4, SR_CTAID.X ;  /* 0x00000000000479c3 */ /* 0x000e220000002500 */
[----:B------:R-:W0:Y:S07]  /*0020*/  LDCU UR5, c[0x0][0x39c] ;  /* 0x00007380ff0577ac */ /* 0x000e2e0008000800 */
[----:B------:R-:W1:Y:S01]  /*0030*/  LDC R0, c[0x0][0x360] ;  /* 0x0000d800ff007b82 */ /* 0x000e620000000800 */
[----:B0-----:R-:W-:-:S04]  /*0040*/  ULEA UR4, UR4, UR5, 0x3 ;  /* 0x0000000504047291 */ /* 0x001fc8000f8e18ff */
[----:B------:R-:W-:Y:S01]  /*0050*/  UIADD3 UR4, UPT, UPT, UR4, 0x2, URZ ;  /* 0x0000000204047890 */ /* 0x000fe2000fffe0ff */
[----:B-1----:R-:W-:Y:S02]  /*0060*/  LOP3.LUT R2, R0, 0xffff, RZ, 0xc0, !PT ;  /* 0x0000ffff00027812 */ /* 0x002fe400078ec0ff */
[----:B------:R-:W-:-:S09]  /*0070*/  MOV R7, 0x90 ;  /* 0x0000009000077802 */ /* 0x000fd20000000f00 */
[----:B------:R-:W-:Y:S05]  /*0080*/  CALL.REL.NOINC `($__internal_0_$__cuda_sm20_div_u16) ;  /* 0x0000000400ec7944 */ /* 0x000fea0003c00000 */
[----:B------:R-:W0:Y:S01]  /*0090*/  S2R R11, SR_TID.X ;  /* 0x00000000000b7919 */ /* 0x000e220000002100 */
[----:B------:R-:W-:Y:S01]  /*00a0*/  ISETP.GT.U32.AND P0, PT, R0, 0x15, PT ;  /* 0x000000150000780c */ /* 0x000fe20003f04070 */
[----:B------:R-:W-:Y:S01]  /*00b0*/  VIADD R2, R6, 0x1 ;  /* 0x0000000106027836 */ /* 0x000fe20000000000 */
[----:B------:R-:W1:Y:S01]  /*00c0*/  LDCU.64 UR6, c[0x0][0x358] ;  /* 0x00006b00ff0677ac */ /* 0x000e620008000a00 */
[----:B------:R-:W-:-:S03]  /*00d0*/  IMAD.MOV.U32 R25, RZ, RZ, RZ ;  /* 0x000000ffff197224 */ /* 0x000fc600078e00ff */
[----:B------:R-:W-:-:S04]  /*00e0*/  LOP3.LUT R14, R2, 0xffff, RZ, 0xc0, !PT ;  /* 0x0000ffff020e7812 */ /* 0x000fc800078ec0ff */
[----:B------:R-:W-:-:S03]  /*00f0*/  LOP3.LUT R10, R14, 0x3, RZ, 0xc0, !PT ;  /* 0x000000030e0a7812 */ /* 0x000fc600078ec0ff */
[----:B------:R-:W-:Y:S05]  /*0100*/  @P0 BRA `(.L_x_0) ;  /* 0x0000000400580947 */ /* 0x000fea0003800000 */
[----:B------:R-:W2:Y:S01]  /*0110*/  LDC.64 R4, c[0x0][0x380] ;  /* 0x0000e000ff047b82 */ /* 0x000ea20000000a00 */
[----:B------:R-:W-:Y:S01]  /*0120*/  LOP3.LUT R14, R14, 0x7c, RZ, 0xc0, !PT ;  /* 0x0000007c0e0e7812 */ /* 0x000fe200078ec0ff */
[C---:B------:R-:W-:Y:S01]  /*0130*/  IMAD.SHL.U32 R12, R0.reuse, 0x2, RZ ;  /* 0x00000002000c7824 */ /* 0x040fe200078e00ff */
[----:B0-----:R-:W-:Y:S01]  /*0140*/  MOV R17, R11 ;  /* 0x0000000b00117202 */ /* 0x001fe20000000f00 */
[C---:B------:R-:W-:Y:S01]  /*0150*/  IMAD R13, R0.reuse, 0x3, RZ ;  /* 0x00000003000d7824 */ /* 0x040fe200078e02ff */
[----:B------:R-:W0:Y:S01]  /*0160*/  LDCU UR5, c[0x0][0x398] ;  /* 0x00007300ff0577ac */ /* 0x000e220008000800 */
[----:B------:R-:W-:Y:S02]  /*0170*/  IMAD.IADD R15, R0, 0x1, R11 ;  /* 0x00000001000f7824 */ /* 0x000fe400078e020b */
[----:B------:R-:W3:Y:S01]  /*0180*/  LDC.64 R2, c[0x0][0x388] ;  /* 0x0000e200ff027b82 */ /* 0x000ee20000000a00 */
[----:B------:R-:W-:Y:S01]  /*0190*/  IMAD.MOV.U32 R25, RZ, RZ, RZ ;  /* 0x000000ffff197224 */ /* 0x000fe200078e00ff */
[----:B------:R-:W4:Y:S01]  /*01a0*/  LDCU.64 UR8, c[0x0][0x390] ;  /* 0x00007200ff0877ac */ /* 0x000f220008000a00 */
[----:B------:R-:W-:-:S02]  /*01b0*/  IMAD.MOV.U32 R19, RZ, RZ, R0 ;  /* 0x000000ffff137224 */ /* 0x000fc400078e0000 */
[----:B------:R-:W-:Y:S02]  /*01c0*/  IMAD.MOV R14, RZ, RZ, -R14 ;  /* 0x000000ffff0e7224 */ /* 0x000fe400078e0a0e */
[--C-:B------:R-:W-:Y:S02]  /*01d0*/  IMAD.IADD R21, R12, 0x1, R11.reuse ;  /* 0x000000010c157824 */ /* 0x100fe400078e020b */
[----:B------:R-:W-:-:S07]  /*01e0*/  IMAD.IADD R23, R13, 0x1, R11 ;  /* 0x000000010d177824 */ /* 0x000fce00078e020b */
.L_x_9:
[----:B------:R-:W-:Y:S01]  /*01f0*/  ISETP.GT.U32.AND P0, PT, R17, 0x3f, PT ;  /* 0x0000003f1100780c */ /* 0x000fe20003f04070 */
[----:B------:R-:W-:Y:S01]  /*0200*/  BSSY.RECONVERGENT B0, `(.L_x_1) ;  /* 0x0000010000007945 */ /* 0x000fe20003800200 */
[----:B------:R-:W-:Y:S02]  /*0210*/  ISETP.GT.U32.AND P1, PT, R15, 0x3f, PT ;  /* 0x0000003f0f00780c */ /* 0x000fe40003f24070 */
[----:B------:R-:W-:Y:S02]  /*0220*/  ISETP.GT.U32.AND P2, PT, R21, 0x3f, PT ;  /* 0x0000003f1500780c */ /* 0x000fe40003f44070 */
[----:B------:R-:W-:-:S07]  /*0230*/  ISETP.GT.U32.AND P3, PT, R23, 0x3f, PT ;  /* 0x0000003f1700780c */ /* 0x000fce0003f64070 */
[----:B01--4-:R-:W-:Y:S06]  /*0240*/  @P0 BRA `(.L_x_2) ;  /* 0x00000000002c0947 */ /* 0x013fec0003800000 */
[C---:B------:R-:W-:Y:S02]  /*0250*/  LOP3.LUT R6, R25.reuse, 0x7, RZ, 0xc0, !PT ;  /* 0x0000000719067812 */ /* 0x040fe400078ec0ff */
[----:B------:R-:W-:Y:S02]  /*0260*/  LEA.HI R9, R25, UR4, RZ, 0x1d ;  /* 0x0000000419097c11 */ /* 0x000fe4000f8fe8ff */
[----:B0-----:R-:W-:Y:S02]  /*0270*/  IADD3 R6, PT, PT, R6, UR5, RZ ;  /* 0x0000000506067c10 */ /* 0x001fe4000fffe0ff */
[----:B----4-:R-:W-:-:S04]  /*0280*/  ISETP.GE.AND P0, PT, R9, UR9, PT ;  /* 0x0000000909007c0c */ /* 0x010fc8000bf06270 */
[----:B------:R-:W-:-:S13]  /*0290*/  ISETP.GE.OR P0, PT, R6, UR8, P0 ;  /* 0x0000000806007c0c */ /* 0x000fda0008706670 */
[----:B------:R-:W-:Y:S05]  /*02a0*/  @P0 BRA `(.L_x_2) ;  /* 0x0000000000140947 */ /* 0x000fea0003800000 */
[----:B------:R-:W-:-:S04]  /*02b0*/  IMAD R9, R9, UR8, R6 ;  /* 0x0000000809097c24 */ /* 0x000fc8000f8e0206 */
[----:B---3--:R-:W-:-:S06]  /*02c0*/  IMAD.WIDE R6, R9, 0x4, R2 ;  /* 0x0000000409067825 */ /* 0x008fcc00078e0202 */
[----:B-1----:R-:W3:Y:S01]  /*02d0*/  LDG.E R7, desc[UR6][R6.64] ;  /* 0x0000000606077981 */ /* 0x002ee2000c1e1900 */
[----:B--2---:R-:W-:-:S05]  /*02e0*/  IMAD.WIDE R8, R9, 0x4, R4 ;  /* 0x0000000409087825 */ /* 0x004fca00078e0204 */
[----:B---3--:R0:W-:Y:S02]  /*02f0*/  STG.E desc[UR6][R8.64], R7 ;  /* 0x0000000708007986 */ /* 0x0081e4000c101906 */
.L_x_2:
[----:B01--4-:R-:W-:Y:S05]  /*0300*/  BSYNC.RECONVERGENT B0 ;  /* 0x0000000000007941 */ /* 0x013fea0003800200 */
.L_x_1:
[----:B------:R-:W-:Y:S04]  /*0310*/  BSSY.RECONVERGENT B0, `(.L_x_3) ;  /* 0x000000d000007945 */ /* 0x000fe80003800200 */
[----:B------:R-:W-:Y:S05]  /*0320*/  @P1 BRA `(.L_x_4) ;  /* 0x00000000002c1947 */ /* 0x000fea0003800000 */
[C---:B------:R-:W-:Y:S02]  /*0330*/  LOP3.LUT R6, R19.reuse, 0x7, RZ, 0xc0, !PT ;  /* 0x0000000713067812 */ /* 0x040fe400078ec0ff */
[----:B------:R-:W-:-:S03]  /*0340*/  LEA.HI R9, R19, UR4, RZ, 0x1d ;  /* 0x0000000413097c11 */ /* 0x000fc6000f8fe8ff */
[----:B------:R-:W-:Y:S01]  /*0350*/  VIADD R6, R6, UR5 ;  /* 0x0000000506067c36 */ /* 0x000fe20008000000 */
[----:B------:R-:W-:-:S04]  /*0360*/  ISETP.GE.AND P0, PT, R9, UR9, PT ;  /* 0x0000000909007c0c */ /* 0x000fc8000bf06270 */
[----:B------:R-:W-:-:S13]  /*0370*/  ISETP.GE.OR P0, PT, R6, UR8, P0 ;  /* 0x0000000806007c0c */ /* 0x000fda0008706670 */
[----:B------:R-:W-:Y:S05]  /*0380*/  @P0 BRA `(.L_x_4) ;  /* 0x0000000000140947 */ /* 0x000fea0003800000 */
[----:B------:R-:W-:-:S04]  /*0390*/  IMAD R9, R9, UR8, R6 ;  /* 0x0000000809097c24 */ /* 0x000fc8000f8e0206 */
[----:B---3--:R-:W-:-:S06]  /*03a0*/  IMAD.WIDE R6, R9, 0x4, R2 ;  /* 0x0000000409067825 */ /* 0x008fcc00078e0202 */
[----:B------:R-:W3:Y:S01]  /*03b0*/  LDG.E R7, desc[UR6][R6.64] ;  /* 0x0000000606077981 */ /* 0x000ee2000c1e1900 */
[----:B--2---:R-:W-:-:S05]  /*03c0*/  IMAD.WIDE R8, R9, 0x4, R4 ;  /* 0x0000000409087825 */ /* 0x004fca00078e0204 */
[----:B---3--:R0:W-:Y:S02]  /*03d0*/  STG.E desc[UR6][R8.64], R7 ;  /* 0x0000000708007986 */ /* 0x0081e4000c101906 */
.L_x_4:
[----:B------:R-:W-:Y:S05]  /*03e0*/  BSYNC.RECONVERGENT B0 ;  /* 0x0000000000007941 */ /* 0x000fea0003800200 */
.L_x_3:
[----:B------:R-:W-:Y:S04]  /*03f0*/  BSSY.RECONVERGENT B0, `(.L_x_5) ;  /* 0x000000d000007945 */ /* 0x000fe80003800200 */
[----:B------:R-:W-:Y:S05]  /*0400*/  @P2 BRA `(.L_x_6) ;  /* 0x00000000002c2947 */ /* 0x000fea0003800000 */
[C---:B------:R-:W-:Y:S02]  /*0410*/  LOP3.LUT R6, R12.reuse, 0x7, RZ, 0xc0, !PT ;  /* 0x000000070c067812 */ /* 0x040fe400078ec0ff */
[----:B0-----:R-:W-:-:S03]  /*0420*/  LEA.HI R9, R12, UR4, RZ, 0x1d ;  /* 0x000000040c097c11 */ /* 0x001fc6000f8fe8ff */
        /* <DEDUP_REMOVED lines=9> */
.L_x_6:
[----:B------:R-:W-:Y:S05]  /*04c0*/  BSYNC.RECONVERGENT B0 ;  /* 0x0000000000007941 */ /* 0x000fea0003800200 */
.L_x_5:
[----:B------:R-:W-:Y:S01]  /*04d0*/  BSSY.RECONVERGENT B0, `(.L_x_7) ;  /* 0x000000e000007945 */ /* 0x000fe20003800200 */
[----:B------:R-:W-:-:S03]  /*04e0*/  IADD3 R25, PT, PT, R0, R25, R0 ;  /* 0x0000001900197210 */ /* 0x000fc60007ffe000 */
[----:B------:R-:W-:Y:S05]  /*04f0*/  @P3 BRA `(.L_x_8) ;  /* 0x00000000002c3947 */ /* 0x000fea0003800000 */
[C---:B------:R-:W-:Y:S02]  /*0500*/  LOP3.LUT R6, R13.reuse, 0x7, RZ, 0xc0, !PT ;  /* 0x000000070d067812 */ /* 0x040fe400078ec0ff */
[----:B01----:R-:W-:-:S03]  /*0510*/  LEA.HI R9, R13, UR4, RZ, 0x1d ;  /* 0x000000040d097c11 */ /* 0x003fc6000f8fe8ff */
        /* <DEDUP_REMOVED lines=9> */
.L_x_8:
[----:B------:R-:W-:Y:S05]  /*05b0*/  BSYNC.RECONVERGENT B0 ;  /* 0x0000000000007941 */ /* 0x000fea0003800200 */
.L_x_7:
[----:B------:R-:W-:Y:S01]  /*05c0*/  VIADD R14, R14, 0x4 ;  /* 0x000000040e0e7836 */ /* 0x000fe20000000000 */
[C---:B------:R-:W-:Y:S01]  /*05d0*/  IADD3 R25, PT, PT, R0.reuse, R25, R0 ;  /* 0x0000001900197210 */ /* 0x040fe20007ffe000 */
[C---:B------:R-:W-:Y:S01]  /*05e0*/  IMAD R13, R0.reuse, 0x4, R13 ;  /* 0x00000004000d7824 */ /* 0x040fe200078e020d */
[C---:B------:R-:W-:Y:S01]  /*05f0*/  LEA R12, R0.reuse, R12, 0x2 ;  /* 0x0000000c000c7211 */ /* 0x040fe200078e10ff */
[----:B------:R-:W-:Y:S01]  /*0600*/  IMAD R19, R0, 0x4, R19 ;  /* 0x0000000400137824 */ /* 0x000fe200078e0213 */
[----:B------:R-:W-:Y:S01]  /*0610*/  ISETP.NE.AND P0, PT, R14, RZ, PT ;  /* 0x000000ff0e00720c */ /* 0x000fe20003f05270 */
[C---:B------:R-:W-:Y:S01]  /*0620*/  IMAD R15, R0.reuse, 0x4, R15 ;  /* 0x00000004000f7824 */ /* 0x040fe200078e020f */
[C---:B------:R-:W-:Y:S01]  /*0630*/  LEA R23, R0.reuse, R23, 0x2 ;  /* 0x0000001700177211 */ /* 0x040fe200078e10ff */
[C---:B------:R-:W-:Y:S02]  /*0640*/  IMAD R21, R0.reuse, 0x4, R21 ;  /* 0x0000000400157824 */ /* 0x040fe400078e0215 */
[----:B------:R-:W-:-:S08]  /*0650*/  IMAD R17, R0, 0x4, R17 ;  /* 0x0000000400117824 */ /* 0x000fd000078e0211 */
[----:B------:R-:W-:Y:S05]  /*0660*/  @P0 BRA `(.L_x_9) ;  /* 0xfffffff800e00947 */ /* 0x000fea000383ffff */
.L_x_0:
[----:B------:R-:W-:-:S13]  /*0670*/  ISETP.NE.AND P0, PT, R10, RZ, PT ;  /* 0x000000ff0a00720c */ /* 0x000fda0003f05270 */
[----:B-1----:R-:W-:Y:S05]  /*0680*/  @!P0 EXIT ;  /* 0x000000000000894d */ /* 0x002fea0003800000 */
[----:B--2---:R-:W1:Y:S01]  /*0690*/  LDC.64 R4, c[0x0][0x380] ;  /* 0x0000e000ff047b82 */ /* 0x004e620000000a00 */
[----:B0-----:R-:W-:Y:S01]  /*06a0*/  IMAD.IADD R11, R25, 0x1, R11 ;  /* 0x00000001190b7824 */ /* 0x001fe200078e020b */
[----:B------:R-:W0:Y:S01]  /*06b0*/  LDCU UR5, c[0x0][0x398] ;  /* 0x00007300ff0577ac */ /* 0x000e220008000800 */
[----:B------:R-:W-:Y:S01]  /*06c0*/  IMAD.MOV R10, RZ, RZ, -R10 ;  /* 0x000000ffff0a7224 */ /* 0x000fe200078e0a0a */
[----:B------:R-:W2:Y:S04]  /*06d0*/  LDCU.64 UR8, c[0x0][0x390] ;  /* 0x00007200ff0877ac */ /* 0x000ea80008000a00 */
[----:B---3--:R-:W3:Y:S02]  /*06e0*/  LDC.64 R2, c[0x0][0x388] ;  /* 0x0000e200ff027b82 */ /* 0x008ee40000000a00 */
.L_x_12:
[----:B------:R-:W-:Y:S01]  /*06f0*/  ISETP.GT.U32.AND P0, PT, R11, 0x3f, PT ;  /* 0x0000003f0b00780c */ /* 0x000fe20003f04070 */
[----:B------:R-:W-:Y:S01]  /*0700*/  VIADD R10, R10, 0x1 ;  /* 0x000000010a0a7836 */ /* 0x000fe20000000000 */
[----:B------:R-:W-:Y:S04]  /*0710*/  BSSY.RECONVERGENT B0, `(.L_x_10) ;  /* 0x000000e000007945 */ /* 0x000fe80003800200 */
[----:B------:R-:W-:-:S07]  /*0720*/  ISETP.NE.AND P1, PT, R10, RZ, PT ;  /* 0x000000ff0a00720c */ /* 0x000fce0003f25270 */
[----:B------:R-:W-:Y:S06]  /*0730*/  @P0 BRA `(.L_x_11) ;  /* 0x00000000002c0947 */ /* 0x000fec0003800000 */
[C---:B------:R-:W-:Y:S02]  /*0740*/  LOP3.LUT R6, R25.reuse, 0x7, RZ, 0xc0, !PT ;  /* 0x0000000719067812 */ /* 0x040fe400078ec0ff */
[----:B----4-:R-:W-:Y:S02]  /*0750*/  LEA.HI R9, R25, UR4, RZ, 0x1d ;  /* 0x0000000419097c11 */ /* 0x010fe4000f8fe8ff */
[----:B0-----:R-:W-:Y:S02]  /*0760*/  IADD3 R6, PT, PT, R6, UR5, RZ ;  /* 0x0000000506067c10 */ /* 0x001fe4000fffe0ff */
[----:B--2---:R-:W-:-:S04]  /*0770*/  ISETP.GE.AND P0, PT, R9, UR9, PT ;  /* 0x0000000909007c0c */ /* 0x004fc8000bf06270 */
[----:B------:R-:W-:-:S13]  /*0780*/  ISETP.GE.OR P0, PT, R6, UR8, P0 ;  /* 0x0000000806007c0c */ /* 0x000fda0008706670 */
[----:B------:R-:W-:Y:S05]  /*0790*/  @P0 BRA `(.L_x_11) ;  /* 0x0000000000140947 */ /* 0x000fea0003800000 */
[----:B------:R-:W-:-:S04]  /*07a0*/  IMAD R9, R9, UR8, R6 ;  /* 0x0000000809097c24 */ /* 0x000fc8000f8e0206 */
[----:B---3--:R-:W-:-:S06]  /*07b0*/  IMAD.WIDE R6, R9, 0x4, R2 ;  /* 0x0000000409067825 */ /* 0x008fcc00078e0202 */
[----:B------:R-:W2:Y:S01]  /*07c0*/  LDG.E R7, desc[UR6][R6.64] ;  /* 0x0000000606077981 */ /* 0x000ea2000c1e1900 */
[----:B-1----:R-:W-:-:S05]  /*07d0*/  IMAD.WIDE R8, R9, 0x4, R4 ;  /* 0x0000000409087825 */ /* 0x002fca00078e0204 */
[----:B--2---:R0:W-:Y:S02]  /*07e0*/  STG.E desc[UR6][R8.64], R7 ;  /* 0x0000000708007986 */ /* 0x0041e4000c101906 */
.L_x_11:
[----:B0-2---:R-:W-:Y:S05]  /*07f0*/  BSYNC.RECONVERGENT B0 ;  /* 0x0000000000007941 */ /* 0x005fea0003800200 */
.L_x_10:
[C---:B------:R-:W-:Y:S02]  /*0800*/  IMAD.IADD R11, R0.reuse, 0x1, R11 ;  /* 0x00000001000b7824 */ /* 0x040fe400078e020b */
[----:B------:R-:W-:Y:S01]  /*0810*/  IMAD.IADD R25, R0, 0x1, R25 ;  /* 0x0000000100197824 */ /* 0x000fe200078e0219 */
[----:B------:R-:W-:Y:S06]  /*0820*/  @P1 BRA `(.L_x_12) ;  /* 0xfffffffc00b01947 */ /* 0x000fec000383ffff */
[----:B------:R-:W-:Y:S05]  /*0830*/  EXIT ;  /* 0x000000000000794d */ /* 0x000fea0003800000 */
        .weak           $__internal_0_$__cuda_sm20_div_u16
        .type           $__internal_0_$__cuda_sm20_div_u16,@function
        .size           $__internal_0_$__cuda_sm20_div_u16,(.L_x_190 - $__internal_0_$__cuda_sm20_div_u16)
$__internal_0_$__cuda_sm20_div_u16:
[----:B------:R-:W0:Y:S01]  /*0840*/  I2F.U16 R3, R2 ;  /* 0x0000000200037306 */ /* 0x000e220000101000 */
[----:B------:R-:W-:Y:S01]  /*0850*/  IMAD.MOV.U32 R4, RZ, RZ, 0x4b800000 ;  /* 0x4b800000ff047424 */ /* 0x000fe200078e00ff */
[C---:B0-----:R-:W-:Y:S02]  /*0860*/  FSETP.GEU.AND P1, PT, |R3|.reuse, 1.175494350822287508e-38, PT ;  /* 0x008000000300780b */ /* 0x041fe40003f2e200 */
[----:B------:R-:W-:Y:S02]  /*0870*/  FSETP.GT.AND P0, PT, |R3|, 8.50705917302346158658e+37, PT ;  /* 0x7e8000000300780b */ /* 0x000fe40003f04200 */
[----:B------:R-:W-:-:S04]  /*0880*/  FSEL R4, R4, 1, !P1 ;  /* 0x3f80000004047808 */ /* 0x000fc80004800000 */
[----:B------:R-:W-:Y:S02]  /*0890*/  FSEL R4, R4, 0.25, !P0 ;  /* 0x3e80000004047808 */ /* 0x000fe40004000000 */
[----:B------:R-:W-:Y:S01]  /*08a0*/  ISETP.NE.U32.AND P0, PT, R2, RZ, PT ;  /* 0x000000ff0200720c */ /* 0x000fe20003f05070 */
[----:B------:R-:W-:Y:S02]  /*08b0*/  IMAD.MOV.U32 R2, RZ, RZ, R7 ;  /* 0x000000ffff027224 */ /* 0x000fe400078e0007 */
[----:B------:R-:W-:Y:S01]  /*08c0*/  FMUL R5, R3, R4 ;  /* 0x0000000403057220 */ /* 0x000fe20000400000 */
[----:B------:R-:W-:-:S05]  /*08d0*/  I2FP.F32.U32.RZ R3, 0x3f ;  /* 0x0000003f00037845 */ /* 0x000fca000020d000 */
[----:B------:R-:W0:Y:S02]  /*08e0*/  MUFU.RCP R5, R5 ;  /* 0x0000000500057308 */ /* 0x000e240000001000 */
[----:B0-----:R-:W-:-:S04]  /*08f0*/  FMUL R4, R4, R5 ;  /* 0x0000000504047220 */ /* 0x001fc80000400000 */
[----:B------:R-:W-:-:S04]  /*0900*/  VIADD R4, R4, 0x2 ;  /* 0x0000000204047836 */ /* 0x000fc80000000000 */
[----:B------:R-:W-:Y:S01]  /*0910*/  FMUL.RZ R4, R3, R4 ;  /* 0x0000000403047220 */ /* 0x000fe2000040c000 */
[----:B------:R-:W-:-:S05]  /*0920*/  IMAD.MOV.U32 R3, RZ, RZ, 0x0 ;  /* 0x00000000ff037424 */ /* 0x000fca00078e00ff */
[----:B------:R-:W0:Y:S02]  /*0930*/  F2I.U32.TRUNC.NTZ R4, R4 ;  /* 0x0000000400047305 */ /* 0x000e24000020f000 */
[----:B0-----:R-:W-:Y:S02]  /*0940*/  LOP3.LUT R6, R4, 0xffff, RZ, 0xc0, !PT ;  /* 0x0000ffff04067812 */ /* 0x001fe400078ec0ff */
[----:B------:R-:W-:Y:S01]  /*0950*/  @!P0 MOV R6, 0xffffffff ;  /* 0xffffffff00068802 */ /* 0x000fe20000000f00 */
[----:B------:R-:W-:Y:S06]  /*0960*/  RET.REL.NODEC R2 `(_Z18trailingCopyKernelPfS_iiii) ;  /* 0xfffffff402a47950 */ /* 0x000fec0003c3ffff */
.L_x_13:
[----:B------:R-:W-:-:S00]  /*0970*/  BRA `(.L_x_13) ;  /* 0xfffffffc00fc7947 */ /* 0x000fc0000383ffff */
[----:B------:R-:W-:-:S00]  /*0980*/  NOP ;  /* 0x0000000000007918 */ /* 0x000fc00000000000 */
[----:B------:R-:W-:-:S00]  /*0990*/  NOP ;  /* 0x0000000000007918 */ /* 0x000fc00000000000 */
[----:B------:R-:W-:-:S00]  /*09a0*/  NOP ;  /* 0x0000000000007918 */ /* 0x000fc00000000000 */
[----:B------:R-:W-:-:S00]  /*09b0*/  NOP ;  /* 0x0000000000007918 */ /* 0x000fc00000000000 */
[----:B------:R-:W-:-:S00]  /*09c0*/  NOP ;  /* 0x0000000000007918 */ /* 0x000fc00000000000 */
[----:B------:R-:W-:-:S00]  /*09d0*/  NOP ;  /* 0x0000000000007918 */ /* 0x000fc00000000000 */
[----:B------:R-:W-:-:S00]  /*09e0*/  NOP ;  /* 0x0000000000007918 */ /* 0x000fc00000000000 */
[----:B------:R-:W-:-:S00]  /*09f0*/  NOP ;  /* 0x0000000000007918 */ /* 0x000fc00000000000 */
.L_x_190:


//--------------------- .text._Z20trailingUpdateKernelPfS_S_iiii --------------------------
	.section	.text._Z20trailingUpdateKernelPfS_S_iiii,"ax",@progbits
	.align	128
        .global         _Z20trailingUpdateKernelPfS_S_iiii
        .type           _Z20trailingUpdateKernelPfS_S_iiii,@function
        .size           _Z20trailingUpdateKernelPfS_S_iiii,(.L_x_194 - _Z20trailingUpdateKernelPfS_S_iiii)
        .other          _Z20trailingUpdateKernelPfS_S_iiii,@"STO_CUDA_ENTRY STV_DEFAULT"
_Z20trailingUpdateKernelPfS_S_iiii:
.text._Z20trailingUpdateKernelPfS_S_iiii:
[----:B------:R-:W-:Y:S08]  /*0000*/  LDC R1, c[0x0][0x37c] ;  /* 0x0000df00ff017b82 */ /* 0x000ff00000000800 */
[----:B------:R-:W0:Y:S01]  /*0010*/  S2UR UR4, SR_CTAID.X ;  /* 0x00000000000479c3 */ /* 0x000e220000002500 */
[----:B------:R-:W1:Y:S01]  /*0020*/  S2R R0, SR_TID.X ;  /* 0x0000000000007919 */ /* 0x000e620000002100 */
[----:B------:R-:W0:Y:S01]  /*0030*/  LDCU UR5, c[0x0][0x3a4] ;  /* 0x00007480ff0577ac */ /* 0x000e220008000800 */
[----:B------:R-:W-:Y:S01]  /*0040*/  IMAD.MOV.U32 R2, RZ, RZ, RZ ;  /* 0x000000ffff027224 */ /* 0x000fe200078e00ff */
[----:B------:R-:W2:Y:S04]  /*0050*/  LDCU.64 UR10, c[0x0][0x358] ;  /* 0x00006b00ff0a77ac */ /* 0x000ea80008000a00 */
[----:B------:R-:W3:Y:S01]  /*0060*/  LDC R3, c[0x0][0x360] ;  /* 0x0000d800ff037b82 */ /* 0x000ee20000000800 */
[----:B------:R-:W4:Y:S01]  /*0070*/  LDCU UR7, c[0x0][0x3a0] ;  /* 0x00007400ff0777ac */ /* 0x000f220008000800 */
[----:B0-----:R-:W-:-:S04]  /*0080*/  ULEA UR4, UR4, UR5, 0x3 ;  /* 0x0000000504047291 */ /* 0x001fc8000f8e18ff */
[----:B--2-4-:R-:W-:-:S12]  /*0090*/  UIADD3 UR6, UPT, UPT, UR4, 0x2, URZ ;  /* 0x0000000204067890 */ /* 0x014fd8000fffe0ff */
.L_x_16:
[--C-:B-1----:R-:W-:Y:S01]  /*00a0*/  IMAD.IADD R8, R0, 0x1, R2.reuse ;  /* 0x0000000100087824 */ /* 0x102fe200078e0202 */
[----:B------:R-:W-:Y:S01]  /*00b0*/  BSSY.RECONVERGENT B0, `(.L_x_14) ;  /* 0x0000016000007945 */ /* 0x000fe20003800200 */
[----:B---3--:R-:W-:-:S03]  /*00c0*/  IMAD.IADD R2, R3, 0x1, R2 ;  /* 0x0000000103027824 */ /* 0x008fc600078e0202 */
[----:B------:R-:W-:Y:S02]  /*00d0*/  ISETP.GT.U32.AND P0, PT, R8, 0xf, PT ;  /* 0x0000000f0800780c */ /* 0x000fe40003f04070 */
[----:B------:R-:W-:-:S11]  /*00e0*/  ISETP.GE.U32.AND P2, PT, R2, 0x10, PT ;  /* 0x000000100200780c */ /* 0x000fd60003f46070 */
[----:B0-----:R-:W-:Y:S05]  /*00f0*/  @P0 BRA `(.L_x_15) ;  /* 0x0000000000440947 */ /* 0x001fea0003800000 */
[C---:B------:R-:W-:Y:S02]  /*0100*/  LOP3.LUT R9, R8.reuse, 0x7, RZ, 0xc0, !PT ;  /* 0x0000000708097812 */ /* 0x040fe400078ec0ff */
[----:B------:R-:W-:-:S03]  /*0110*/  LEA.HI R11, R8, UR6, RZ, 0x1d ;  /* 0x00000006080b7c11 */ /* 0x000fc6000f8fe8ff */
[----:B------:R-:W-:-:S05]  /*0120*/  VIADD R10, R9, UR7 ;  /* 0x00000007090a7c36 */ /* 0x000fca0008000000 */
[----:B------:R-:W-:-:S13]  /*0130*/  ISETP.GT.AND P0, PT, R10, R11, PT ;  /* 0x0000000b0a00720c */ /* 0x000fda0003f04270 */
[----:B------:R-:W0:Y:S08]  /*0140*/  @P0 LDC R7, c[0x0][0x398] ;  /* 0x0000e600ff070b82 */ /* 0x000e300000000800 */
[----:B------:R-:W1:Y:S01]  /*0150*/  @P0 LDC.64 R4, c[0x0][0x380] ;  /* 0x0000e000ff040b82 */ /* 0x000e620000000a00 */
[----:B0-----:R-:W-:-:S04]  /*0160*/  @P0 IMAD R7, R11, R7, R10 ;  /* 0x000000070b070224 */ /* 0x001fc800078e020a */
[----:B-1----:R-:W-:-:S05]  /*0170*/  @P0 IMAD.WIDE R4, R7, 0x4, R4 ;  /* 0x0000000407040825 */ /* 0x002fca00078e0204 */
[----:B------:R-:W2:Y:S01]  /*0180*/  @P0 LDG.E R6, desc[UR10][R4.64] ;  /* 0x0000000a04060981 */ /* 0x000ea2000c1e1900 */
[----:B------:R-:W0:Y:S01]  /*0190*/  S2UR UR5, SR_CgaCtaId ;  /* 0x00000000000579c3 */ /* 0x000e220000008800 */
[----:B------:R-:W-:Y:S01]  /*01a0*/  UMOV UR4, 0x400 ;  /* 0x0000040000047882 */ /* 0x000fe20000000000 */
[----:B------:R-:W-:Y:S02]  /*01b0*/  LOP3.LUT R7, R9, 0x8, R8, 0xf8, !PT ;  /* 0x0000000809077812 */ /* 0x000fe400078ef808 */
[----:B------:R-:W-:Y:S01]  /*01c0*/  @!P0 ISETP.NE.AND P1, PT, R10, R11, PT ;  /* 0x0000000b0a00820c */ /* 0x000fe20003f25270 */
[----:B0-----:R-:W-:-:S06]  /*01d0*/  ULEA UR4, UR5, UR4, 0x18 ;  /* 0x0000000405047291 */ /* 0x001fcc000f8ec0ff */
[----:B------:R-:W-:Y:S02]  /*01e0*/  LEA R7, R7, UR4, 0x2 ;  /* 0x0000000407077c11 */ /* 0x000fe4000f8e10ff */
[----:B------:R-:W-:-:S05]  /*01f0*/  @!P0 FSEL R6, RZ, 1, P1 ;  /* 0x3f800000ff068808 */ /* 0x000fca0000800000 */
[----:B--2---:R0:W-:Y:S02]  /*0200*/  STS [R7+0x40], R6 ;  /* 0x0000400607007388 */ /* 0x0041e40000000800 */
.L_x_15:
[----:B------:R-:W-:Y:S05]  /*0210*/  BSYNC.RECONVERGENT B0 ;  /* 0x0000000000007941 */ /* 0x000fea0003800200 */
.L_x_14:
[----:B------:R-:W-:Y:S05]  /*0220*/  @!P2 BRA `(.L_x_16) ;  /* 0xfffffffc009ca947 */ /* 0x000fea000383ffff */
[----:B------:R-:W1:Y:S01]  /*0230*/  I2F.U32.RP R2, R3 ;  /* 0x0000000300027306 */ /* 0x000e620000209000 */
[----:B------:R-:W-:-:S07]  /*0240*/  ISETP.NE.U32.AND P2, PT, R3, RZ, PT ;  /* 0x000000ff0300720c */ /* 0x000fce0003f45070 */
[----:B-1----:R-:W1:Y:S02]  /*0250*/  MUFU.RCP R2, R2 ;  /* 0x0000000200027308 */ /* 0x002e640000001000 */
[----:B-1----:R-:W-:-:S06]  /*0260*/  VIADD R4, R2, 0xffffffe ;  /* 0x0ffffffe02047836 */ /* 0x002fcc0000000000 */
[----:B------:R1:W0:Y:S02]  /*0270*/  F2I.FTZ.U32.TRUNC.NTZ R5, R4 ;  /* 0x0000000400057305 */ /* 0x000224000021f000 */
[----:B-1----:R-:W-:Y:S02]  /*0280*/  IMAD.MOV.U32 R4, RZ, RZ, RZ ;  /* 0x000000ffff047224 */ /* 0x002fe400078e00ff */
[----:B0-----:R-:W-:-:S04]  /*0290*/  IMAD.MOV R6, RZ, RZ, -R5 ;  /* 0x000000ffff067224 */ /* 0x001fc800078e0a05 */
[----:B------:R-:W-:-:S04]  /*02a0*/  IMAD R7, R6, R3, RZ ;  /* 0x0000000306077224 */ /* 0x000fc800078e02ff */
[----:B------:R-:W-:-:S06]  /*02b0*/  IMAD.HI.U32 R5, R5, R7, R4 ;  /* 0x0000000705057227 */ /* 0x000fcc00078e0004 */
[----:B------:R-:W-:-:S04]  /*02c0*/  IMAD.HI.U32 R5, R5, 0x3f, RZ ;  /* 0x0000003f05057827 */ /* 0x000fc800078e00ff */
[----:B------:R-:W-:-:S04]  /*02d0*/  IMAD.MOV R6, RZ, RZ, -R5 ;  /* 0x000000ffff067224 */ /* 0x000fc800078e0a05 */
[----:B------:R-:W-:-:S05]  /*02e0*/  IMAD R6, R3, R6, 0x3f ;  /* 0x0000003f03067424 */ /* 0x000fca00078e0206 */
[----:B------:R-:W-:-:S13]  /*02f0*/  ISETP.GE.U32.AND P0, PT, R6, R3, PT ;  /* 0x000000030600720c */ /* 0x000fda0003f06070 */
[----:B------:R-:W-:Y:S02]  /*0300*/  @P0 IMAD.IADD R6, R6, 0x1, -R3 ;  /* 0x0000000106060824 */ /* 0x000fe400078e0a03 */
[----:B------:R-:W-:Y:S01]  /*0310*/  @P0 VIADD R5, R5, 0x1 ;  /* 0x0000000105050836 */ /* 0x000fe20000000000 */
[----:B------:R-:W-:Y:S02]  /*0320*/  ISETP.GT.U32.AND P0, PT, R3, 0x15, PT ;  /* 0x000000150300780c */ /* 0x000fe40003f04070 */
[----:B------:R-:W-:-:S13]  /*0330*/  ISETP.GE.U32.AND P1, PT, R6, R3, PT ;  /* 0x000000030600720c */ /* 0x000fda0003f26070 */
[----:B------:R-:W-:Y:S01]  /*0340*/  @P1 VIADD R5, R5, 0x1 ;  /* 0x0000000105051836 */ /* 0x000fe20000000000 */
[----:B------:R-:W-:-:S05]  /*0350*/  @!P2 LOP3.LUT R5, RZ, R3, RZ, 0x33, !PT ;  /* 0x00000003ff05a212 */ /* 0x000fca00078e33ff */
[----:B------:R-:W-:-:S05]  /*0360*/  VIADD R2, R5, 0x1 ;  /* 0x0000000105027836 */ /* 0x000fca0000000000 */
[----:B------:R-:W-:Y:S01]  /*0370*/  LOP3.LUT R22, R2, 0x3, RZ, 0xc0, !PT ;  /* 0x0000000302167812 */ /* 0x000fe200078ec0ff */
[----:B------:R-:W-:Y:S06]  /*0380*/  @P0 BRA `(.L_x_17) ;  /* 0x0000000800700947 */ /* 0x000fec0003800000 */
[C---:B------:R-:W-:Y:S01]  /*0390*/  ISETP.GT.U32.AND P0, PT, R0.reuse, 0x3f, PT ;  /* 0x0000003f0000780c */ /* 0x040fe20003f04070 */
[--C-:B------:R-:W-:Y:S01]  /*03a0*/  IMAD.IADD R12, R0, 0x1, R3.reuse ;  /* 0x00000001000c7824 */ /* 0x100fe200078e0203 */
[----:B------:R-:W-:Y:S01]  /*03b0*/  LOP3.LUT R13, R2, 0x7c, RZ, 0xc0, !PT ;  /* 0x0000007c020d7812 */ /* 0x000fe200078ec0ff */
[----:B------:R-:W-:Y:S02]  /*03c0*/  BSSY.RECONVERGENT B0, `(.L_x_18) ;  /* 0x0000017000007945 */ /* 0x000fe40003800200 */
[C-C-:B------:R-:W-:Y:S01]  /*03d0*/  IMAD.IADD R6, R12.reuse, 0x1, R3.reuse ;  /* 0x000000010c067824 */ /* 0x140fe200078e0203 */
[----:B------:R-:W-:Y:S02]  /*03e0*/  ISETP.GT.U32.AND P1, PT, R12, 0x3f, PT ;  /* 0x0000003f0c00780c */ /* 0x000fe40003f24070 */
[----:B------:R-:W-:Y:S01]  /*03f0*/  ISETP.NE.AND P2, PT, R13, 0x4, PT ;  /* 0x000000040d00780c */ /* 0x000fe20003f45270 */
[C---:B------:R-:W-:Y:S01]  /*0400*/  IMAD.IADD R4, R6.reuse, 0x1, R3 ;  /* 0x0000000106047824 */ /* 0x040fe200078e0203 */
[----:B------:R-:W-:-:S04]  /*0410*/  ISETP.GT.U32.AND P3, PT, R6, 0x3f, PT ;  /* 0x0000003f0600780c */ /* 0x000fc80003f64070 */
[----:B------:R-:W-:Y:S01]  /*0420*/  ISETP.GT.U32.AND P4, PT, R4, 0x3f, PT ;  /* 0x0000003f0400780c */ /* 0x000fe20003f84070 */
[----:B------:R-:W-:-:S12]  /*0430*/  @P0 BRA `(.L_x_19) ;  /* 0x00000000003c0947 */ /* 0x000fd80003800000 */
[----:B------:R-:W0:Y:S01]  /*0440*/  LDC.64 R14, c[0x0][0x398] ;  /* 0x0000e600ff0e7b82 */ /* 0x000e220000000a00 */
[----:B------:R-:W1:Y:S01]  /*0450*/  LDCU UR4, c[0x0][0x3a0] ;  /* 0x00007400ff0477ac */ /* 0x000e620008000800 */
[C---:B------:R-:W-:Y:S02]  /*0460*/  LOP3.LUT R5, R0.reuse, 0x7, RZ, 0xc0, !PT ;  /* 0x0000000700057812 */ /* 0x040fe400078ec0ff */
[----:B------:R-:W-:-:S03]  /*0470*/  LEA.HI R10, R0, UR6, RZ, 0x1d ;  /* 0x00000006000a7c11 */ /* 0x000fc6000f8fe8ff */
[----:B-1----:R-:W-:Y:S01]  /*0480*/  VIADD R5, R5, UR4 ;  /* 0x0000000405057c36 */ /* 0x002fe20008000000 */
[----:B0-----:R-:W-:-:S04]  /*0490*/  ISETP.GE.AND P0, PT, R10, R15, PT ;  /* 0x0000000f0a00720c */ /* 0x001fc80003f06270 */
[----:B------:R-:W-:-:S13]  /*04a0*/  ISETP.GE.OR P0, PT, R5, R14, P0 ;  /* 0x0000000e0500720c */ /* 0x000fda0000706670 */
[----:B------:R-:W-:Y:S05]  /*04b0*/  @P0 BRA `(.L_x_19) ;  /* 0x00000000001c0947 */ /* 0x000fea0003800000 */
[----:B------:R-:W0:Y:S01]  /*04c0*/  LDC.64 R8, c[0x0][0x380] ;  /* 0x0000e000ff087b82 */ /* 0x000e220000000a00 */
[----:B------:R-:W-:-:S07]  /*04d0*/  IMAD R5, R10, R14, R5 ;  /* 0x0000000e0a057224 */ /* 0x000fce00078e0205 */
[----:B------:R-:W1:Y:S01]  /*04e0*/  LDC.64 R10, c[0x0][0x388] ;  /* 0x0000e200ff0a7b82 */ /* 0x000e620000000a00 */
[----:B0-----:R-:W-:-:S06]  /*04f0*/  IMAD.WIDE R8, R5, 0x4, R8 ;  /* 0x0000000405087825 */ /* 0x001fcc00078e0208 */
[----:B------:R-:W2:Y:S01]  /*0500*/  LDG.E R9, desc[UR10][R8.64] ;  /* 0x0000000a08097981 */ /* 0x000ea2000c1e1900 */
[----:B-1----:R-:W-:-:S05]  /*0510*/  IMAD.WIDE R10, R5, 0x4, R10 ;  /* 0x00000004050a7825 */ /* 0x002fca00078e020a */
[----:B--2---:R0:W-:Y:S02]  /*0520*/  STG.E desc[UR10][R10.64], R9 ;  /* 0x000000090a007986 */ /* 0x0041e4000c10190a */
.L_x_19:
[----:B------:R-:W-:Y:S05]  /*0530*/  BSYNC.RECONVERGENT B0 ;  /* 0x0000000000007941 */ /* 0x000fea0003800200 */
.L_x_18:
[----:B------:R-:W-:Y:S04]  /*0540*/  BSSY.RECONVERGENT B0, `(.L_x_20) ;  /* 0x0000011000007945 */ /* 0x000fe80003800200 */
[----:B------:R-:W-:Y:S05]  /*0550*/  @P1 BRA `(.L_x_21) ;  /* 0x00000000003c1947 */ /* 0x000fea0003800000 */
[----:B------:R-:W1:Y:S01]  /*0560*/  LDC.64 R14, c[0x0][0x398] ;  /* 0x0000e600ff0e7b82 */ /* 0x000e620000000a00 */
[----:B------:R-:W2:Y:S01]  /*0570*/  LDCU UR4, c[0x0][0x3a0] ;  /* 0x00007400ff0477ac */ /* 0x000ea20008000800 */
[C---:B0-----:R-:W-:Y:S02]  /*0580*/  LEA.HI R10, R12.reuse, UR6, RZ, 0x1d ;  /* 0x000000060c0a7c11 */ /* 0x041fe4000f8fe8ff */
[----:B------:R-:W-:-:S05]  /*0590*/  LOP3.LUT R12, R12, 0x7, RZ, 0xc0, !PT ;  /* 0x000000070c0c7812 */ /* 0x000fca00078ec0ff */
[----:B--2---:R-:W-:Y:S01]  /*05a0*/  VIADD R5, R12, UR4 ;  /* 0x000000040c057c36 */ /* 0x004fe20008000000 */
[----:B-1----:R-:W-:-:S04]  /*05b0*/  ISETP.GE.AND P0, PT, R10, R15, PT ;  /* 0x0000000f0a00720c */ /* 0x002fc80003f06270 */
        /* <DEDUP_REMOVED lines=9> */
.L_x_21:
[----:B------:R-:W-:Y:S05]  /*0650*/  BSYNC.RECONVERGENT B0 ;  /* 0x0000000000007941 */ /* 0x000fea0003800200 */
.L_x_20:
[----:B------:R-:W-:Y:S04]  /*0660*/  BSSY.RECONVERGENT B0, `(.L_x_22) ;  /* 0x0000011000007945 */ /* 0x000fe80003800200 */
[----:B------:R-:W-:Y:S05]  /*0670*/  @P3 BRA `(.L_x_23) ;  /* 0x00000000003c3947 */ /* 0x000fea0003800000 */
[----:B01----:R-:W0:Y:S01]  /*0680*/  LDC.64 R10, c[0x0][0x398] ;  /* 0x0000e600ff0a7b82 */ /* 0x003e220000000a00 */
[----:B------:R-:W1:Y:S01]  /*0690*/  LDCU UR4, c[0x0][0x3a0] ;  /* 0x00007400ff0477ac */ /* 0x000e620008000800 */
[C---:B------:R-:W-:Y:S02]  /*06a0*/  LEA.HI R8, R6.reuse, UR6, RZ, 0x1d ;  /* 0x0000000606087c11 */ /* 0x040fe4000f8fe8ff */
[----:B------:R-:W-:-:S05]  /*06b0*/  LOP3.LUT R6, R6, 0x7, RZ, 0xc0, !PT ;  /* 0x0000000706067812 */ /* 0x000fca00078ec0ff */
        /* <DEDUP_REMOVED lines=11> */
.L_x_23:
[----:B------:R-:W-:Y:S05]  /*0770*/  BSYNC.RECONVERGENT B0 ;  /* 0x0000000000007941 */ /* 0x000fea0003800200 */
.L_x_22:
[----:B------:R-:W-:Y:S04]  /*0780*/  BSSY.RECONVERGENT B0, `(.L_x_24) ;  /* 0x0000011000007945 */ /* 0x000fe80003800200 */
[----:B------:R-:W-:Y:S05]  /*0790*/  @P4 BRA `(.L_x_25) ;  /* 0x00000000003c4947 */ /* 0x000fea0003800000 */
[----:B012---:R-:W0:Y:S01]  /*07a0*/  LDC.64 R8, c[0x0][0x398] ;  /* 0x0000e600ff087b82 */ /* 0x007e220000000a00 */
        /* <DEDUP_REMOVED lines=14> */
.L_x_25:
[----:B------:R-:W-:Y:S05]  /*0890*/  BSYNC.RECONVERGENT B0 ;  /* 0x0000000000007941 */ /* 0x000fea0003800200 */
.L_x_24:
[----:B------:R-:W-:Y:S01]  /*08a0*/  IMAD.SHL.U32 R4, R3, 0x4, RZ ;  /* 0x0000000403047824 */ /* 0x000fe200078e00ff */
[----:B------:R-:W-:Y:S06]  /*08b0*/  @!P2 BRA `(.L_x_17) ;  /* 0x000000040024a947 */ /* 0x000fec0003800000 */
[----:B--23--:R-:W2:Y:S01]  /*08c0*/  LDC.64 R6, c[0x0][0x380] ;  /* 0x0000e000ff067b82 */ /* 0x00cea20000000a00 */
[----:B------:R-:W3:Y:S01]  /*08d0*/  LDCU UR5, c[0x0][0x3a0] ;  /* 0x00007400ff0577ac */ /* 0x000ee20008000800 */
[----:B------:R-:W-:-:S06]  /*08e0*/  UMOV UR4, 0x4 ;  /* 0x0000000400047882 */ /* 0x000fcc0000000000 */
[----:B01----:R-:W0:Y:S08]  /*08f0*/  LDC.64 R8, c[0x0][0x388] ;  /* 0x0000e200ff087b82 */ /* 0x003e300000000a00 */
[----:B------:R-:W1:Y:S02]  /*0900*/  LDC.64 R10, c[0x0][0x398] ;  /* 0x0000e600ff0a7b82 */ /* 0x000e640000000a00 */
.L_x_34:
[----:B0--34-:R-:W-:Y:S01]  /*0910*/  IMAD.IADD R16, R0, 0x1, R4 ;  /* 0x0000000100107824 */ /* 0x019fe200078e0204 */
[----:B------:R-:W-:Y:S01]  /*0920*/  UIADD3 UR4, UPT, UPT, UR4, 0x4, URZ ;  /* 0x0000000404047890 */ /* 0x000fe2000fffe0ff */
[----:B------:R-:W-:Y:S02]  /*0930*/  BSSY.RECONVERGENT B0, `(.L_x_26) ;  /* 0x0000015000007945 */ /* 0x000fe40003800200 */
[----:B------:R-:W-:Y:S01]  /*0940*/  IMAD.IADD R18, R3, 0x1, R16 ;  /* 0x0000000103127824 */ /* 0x000fe200078e0210 */
[----:B------:R-:W-:Y:S02]  /*0950*/  ISETP.GT.U32.AND P0, PT, R16, 0x3f, PT ;  /* 0x0000003f1000780c */ /* 0x000fe40003f04070 */
[----:B------:R-:W-:Y:S01]  /*0960*/  ISETP.NE.AND P1, PT, R13, UR4, PT ;  /* 0x000000040d007c0c */ /* 0x000fe2000bf25270 */
[----:B------:R-:W-:Y:S01]  /*0970*/  IMAD.IADD R12, R3, 0x1, R18 ;  /* 0x00000001030c7824 */ /* 0x000fe200078e0212 */
[----:B------:R-:W-:-:S03]  /*0980*/  ISETP.GT.U32.AND P4, PT, R18, 0x3f, PT ;  /* 0x0000003f1200780c */ /* 0x000fc60003f84070 */
[----:B------:R-:W-:Y:S01]  /*0990*/  IMAD.IADD R5, R3, 0x1, R12 ;  /* 0x0000000103057824 */ /* 0x000fe200078e020c */
[----:B------:R-:W-:-:S04]  /*09a0*/  ISETP.GT.U32.AND P3, PT, R12, 0x3f, PT ;  /* 0x0000003f0c00780c */ /* 0x000fc80003f64070 */
[----:B------:R-:W-:Y:S01]  /*09b0*/  ISETP.GT.U32.AND P2, PT, R5, 0x3f, PT ;  /* 0x0000003f0500780c */ /* 0x000fe20003f44070 */
[----:B------:R-:W-:-:S12]  /*09c0*/  @P0 BRA `(.L_x_27) ;  /* 0x00000000002c0947 */ /* 0x000fd80003800000 */
[C---:B------:R-:W-:Y:S02]  /*09d0*/  LOP3.LUT R14, R16.reuse, 0x7, RZ, 0xc0, !PT ;  /* 0x00000007100e7812 */ /* 0x040fe400078ec0ff */
[----:B------:R-:W-:-:S03]  /*09e0*/  LEA.HI R16, R16, UR6, RZ, 0x1d ;  /* 0x0000000610107c11 */ /* 0x000fc6000f8fe8ff */
[----:B---3--:R-:W-:Y:S01]  /*09f0*/  VIADD R17, R14, UR5 ;  /* 0x000000050e117c36 */ /* 0x008fe20008000000 */
[----:B-1----:R-:W-:-:S04]  /*0a00*/  ISETP.GE.AND P0, PT, R16, R11, PT ;  /* 0x0000000b1000720c */ /* 0x002fc80003f06270 */
[----:B------:R-:W-:-:S13]  /*0a10*/  ISETP.GE.OR P0, PT, R17, R10, P0 ;  /* 0x0000000a1100720c */ /* 0x000fda0000706670 */
[----:B------:R-:W-:Y:S05]  /*0a20*/  @P0 BRA `(.L_x_27) ;  /* 0x0000000000140947 */ /* 0x000fea0003800000 */
[----:B------:R-:W-:-:S04]  /*0a30*/  IMAD R17, R16, R10, R17 ;  /* 0x0000000a10117224 */ /* 0x000fc800078e0211 */
[----:B--2---:R-:W-:-:S06]  /*0a40*/  IMAD.WIDE R14, R17, 0x4, R6 ;  /* 0x00000004110e7825 */ /* 0x004fcc00078e0206 */
[----:B------:R-:W2:Y:S01]  /*0a50*/  LDG.E R15, desc[UR10][R14.64] ;  /* 0x0000000a0e0f7981 */ /* 0x000ea2000c1e1900 */
[----:B0-----:R-:W-:-:S05]  /*0a60*/  IMAD.WIDE R16, R17, 0x4, R8 ;  /* 0x0000000411107825 */ /* 0x001fca00078e0208 */
[----:B--2---:R4:W-:Y:S02]  /*0a70*/  STG.E desc[UR10][R16.64], R15 ;  /* 0x0000000f10007986 */ /* 0x0049e4000c10190a */
.L_x_27:
[----:B---3--:R-:W-:Y:S05]  /*0a80*/  BSYNC.RECONVERGENT B0 ;  /* 0x0000000000007941 */ /* 0x008fea0003800200 */
.L_x_26:
[----:B------:R-:W-:Y:S04]  /*0a90*/  BSSY.RECONVERGENT B0, `(.L_x_28) ;  /* 0x000000d000007945 */ /* 0x000fe80003800200 */
[----:B------:R-:W-:Y:S05]  /*0aa0*/  @P4 BRA `(.L_x_29) ;  /* 0x00000000002c4947 */ /* 0x000fea0003800000 */
[C---:B------:R-:W-:Y:S02]  /*0ab0*/  LOP3.LUT R14, R18.reuse, 0x7, RZ, 0xc0, !PT ;  /* 0x00000007120e7812 */ /* 0x040fe400078ec0ff */
[----:B------:R-:W-:-:S03]  /*0ac0*/  LEA.HI R18, R18, UR6, RZ, 0x1d ;  /* 0x0000000612127c11 */ /* 0x000fc6000f8fe8ff */
[----:B----4-:R-:W-:Y:S01]  /*0ad0*/  VIADD R17, R14, UR5 ;  /* 0x000000050e117c36 */ /* 0x010fe20008000000 */
        /* <DEDUP_REMOVED lines=8> */
.L_x_29:
[----:B------:R-:W-:Y:S05]  /*0b60*/  BSYNC.RECONVERGENT B0 ;  /* 0x0000000000007941 */ /* 0x000fea0003800200 */
.L_x_28:
[----:B------:R-:W-:Y:S04]  /*0b70*/  BSSY.RECONVERGENT B0, `(.L_x_30) ;  /* 0x000000d000007945 */ /* 0x000fe80003800200 */
[----:B------:R-:W-:Y:S05]  /*0b80*/  @P3 BRA `(.L_x_31) ;  /* 0x00000000002c3947 */ /* 0x000fea0003800000 */
[C---:B------:R-:W-:Y:S02]  /*0b90*/  LOP3.LUT R14, R12.reuse, 0x7, RZ, 0xc0, !PT ;  /* 0x000000070c0e7812 */ /* 0x040fe400078ec0ff */
[----:B------:R-:W-:-:S03]  /*0ba0*/  LEA.HI R12, R12, UR6, RZ, 0x1d ;  /* 0x000000060c0c7c11 */ /* 0x000fc6000f8fe8ff */
[----:B---34-:R-:W-:Y:S01]  /*0bb0*/  VIADD R17, R14, UR5 ;  /* 0x000000050e117c36 */ /* 0x018fe20008000000 */
        /* <DEDUP_REMOVED lines=8> */
.L_x_31:
[----:B------:R-:W-:Y:S05]  /*0c40*/  BSYNC.RECONVERGENT B0 ;  /* 0x0000000000007941 */ /* 0x000fea0003800200 */
.L_x_30:
[----:B------:R-:W-:Y:S04]  /*0c50*/  BSSY.RECONVERGENT B0, `(.L_x_32) ;  /* 0x000000d000007945 */ /* 0x000fe80003800200 */
[----:B------:R-:W-:Y:S05]  /*0c60*/  @P2 BRA `(.L_x_33) ;  /* 0x00000000002c2947 */ /* 0x000fea0003800000 */
[C---:B------:R-:W-:Y:S02]  /*0c70*/  LOP3.LUT R12, R5.reuse, 0x7, RZ, 0xc0, !PT ;  /* 0x00000007050c7812 */ /* 0x040fe400078ec0ff */
[----:B------:R-:W-:-:S03]  /*0c80*/  LEA.HI R14, R5, UR6, RZ, 0x1d ;  /* 0x00000006050e7c11 */ /* 0x000fc6000f8fe8ff */
[----:B0--34-:R-:W-:Y:S01]  /*0c90*/  VIADD R17, R12, UR5 ;  /* 0x000000050c117c36 */ /* 0x019fe20008000000 */
[----:B-1----:R-:W-:-:S04]  /*0ca0*/  ISETP.GE.AND P0, PT, R14, R11, PT ;  /* 0x0000000b0e00720c */ /* 0x002fc80003f06270 */
[----:B------:R-:W-:-:S13]  /*0cb0*/  ISETP.GE.OR P0, PT, R17, R10, P0 ;  /* 0x0000000a1100720c */ /* 0x000fda0000706670 */
[----:B------:R-:W-:Y:S05]  /*0cc0*/  @P0 BRA `(.L_x_33) ;  /* 0x0000000000140947 */ /* 0x000fea0003800000 */
[----:B------:R-:W-:-:S04]  /*0cd0*/  IMAD R17, R14, R10, R17 ;  /* 0x0000000a0e117224 */ /* 0x000fc800078e0211 */
[----:B--2---:R-:W-:-:S06]  /*0ce0*/  IMAD.WIDE R14, R17, 0x4, R6 ;  /* 0x00000004110e7825 */ /* 0x004fcc00078e0206 */
[----:B------:R-:W2:Y:S01]  /*0cf0*/  LDG.E R15, desc[UR10][R14.64] ;  /* 0x0000000a0e0f7981 */ /* 0x000ea2000c1e1900 */
[----:B------:R-:W-:-:S05]  /*0d00*/  IMAD.WIDE R16, R17, 0x4, R8 ;  /* 0x0000000411107825 */ /* 0x000fca00078e0208 */
[----:B--2---:R0:W-:Y:S02]  /*0d10*/  STG.E desc[UR10][R16.64], R15 ;  /* 0x0000000f10007986 */ /* 0x0041e4000c10190a */
.L_x_33:
[----:B------:R-:W-:Y:S05]  /*0d20*/  BSYNC.RECONVERGENT B0 ;  /* 0x0000000000007941 */ /* 0x000fea0003800200 */
.L_x_32:
[----:B------:R-:W-:Y:S01]  /*0d30*/  IMAD R4, R3, 0x4, R4 ;  /* 0x0000000403047824 */ /* 0x000fe200078e0204 */
[----:B------:R-:W-:Y:S06]  /*0d40*/  @P1 BRA `(.L_x_34) ;  /* 0xfffffff800f01947 */ /* 0x000fec000383ffff */
.L_x_17:
[----:B------:R-:W-:-:S13]  /*0d50*/  ISETP.NE.AND P0, PT, R22, RZ, PT ;  /* 0x000000ff1600720c */ /* 0x000fda0003f05270 */
[----:B------:R-:W-:Y:S05]  /*0d60*/  @!P0 BRA `(.L_x_35) ;  /* 0x0000000000648947 */ /* 0x000fea0003800000 */
[----:B01----:R-:W0:Y:S01]  /*0d70*/  LDC.64 R10, c[0x0][0x380] ;  /* 0x0000e000ff0a7b82 */ /* 0x003e220000000a00 */
[----:B------:R-:W1:Y:S01]  /*0d80*/  LDCU UR5, c[0x0][0x3a0] ;  /* 0x00007400ff0577ac */ /* 0x000e620008000800 */
[----:B------:R-:W-:-:S06]  /*0d90*/  UMOV UR4, URZ ;  /* 0x000000ff00047c82 */ /* 0x000fcc0008000000 */
[----:B--2---:R-:W2:Y:S08]  /*0da0*/  LDC.64 R8, c[0x0][0x388] ;  /* 0x0000e200ff087b82 */ /* 0x004eb00000000a00 */
[----:B---3--:R-:W3:Y:S02]  /*0db0*/  LDC.64 R6, c[0x0][0x398] ;  /* 0x0000e600ff067b82 */ /* 0x008ee40000000a00 */
.L_x_38:
[----:B------:R-:W-:Y:S01]  /*0dc0*/  IMAD.IADD R12, R0, 0x1, R4 ;  /* 0x00000001000c7824 */ /* 0x000fe200078e0204 */
[----:B------:R-:W-:Y:S01]  /*0dd0*/  UIADD3 UR4, UPT, UPT, UR4, 0x1, URZ ;  /* 0x0000000104047890 */ /* 0x000fe2000fffe0ff */
[----:B------:R-:W-:Y:S03]  /*0de0*/  BSSY.RECONVERGENT B0, `(.L_x_36) ;  /* 0x000000f000007945 */ /* 0x000fe60003800200 */
[----:B------:R-:W-:Y:S02]  /*0df0*/  ISETP.GT.U32.AND P0, PT, R12, 0x3f, PT ;  /* 0x0000003f0c00780c */ /* 0x000fe40003f04070 */
[----:B------:R-:W-:-:S11]  /*0e00*/  ISETP.NE.AND P1, PT, R22, UR4, PT ;  /* 0x0000000416007c0c */ /* 0x000fd6000bf25270 */
[----:B0-----:R-:W-:Y:S05]  /*0e10*/  @P0 BRA `(.L_x_37) ;  /* 0x00000000002c0947 */ /* 0x001fea0003800000 */
[C---:B------:R-:W-:Y:S02]  /*0e20*/  LOP3.LUT R5, R12.reuse, 0x7, RZ, 0xc0, !PT ;  /* 0x000000070c057812 */ /* 0x040fe400078ec0ff */
[----:B------:R-:W-:-:S03]  /*0e30*/  LEA.HI R12, R12, UR6, RZ, 0x1d ;  /* 0x000000060c0c7c11 */ /* 0x000fc6000f8fe8ff */
[----:B-1----:R-:W-:Y:S01]  /*0e40*/  VIADD R5, R5, UR5 ;  /* 0x0000000505057c36 */ /* 0x002fe20008000000 */
[----:B---3--:R-:W-:-:S04]  /*0e50*/  ISETP.GE.AND P0, PT, R12, R7, PT ;  /* 0x000000070c00720c */ /* 0x008fc80003f06270 */
[----:B------:R-:W-:-:S13]  /*0e60*/  ISETP.GE.OR P0, PT, R5, R6, P0 ;  /* 0x000000060500720c */ /* 0x000fda0000706670 */
[----:B------:R-:W-:Y:S05]  /*0e70*/  @P0 BRA `(.L_x_37) ;  /* 0x0000000000140947 */ /* 0x000fea0003800000 */
[----:B----4-:R-:W-:-:S04]  /*0e80*/  IMAD R15, R12, R6, R5 ;  /* 0x000000060c0f7224 */ /* 0x010fc800078e0205 */
[----:B0-----:R-:W-:-:S06]  /*0e90*/  IMAD.WIDE R12, R15, 0x4, R10 ;  /* 0x000000040f0c7825 */ /* 0x001fcc00078e020a */
[----:B------:R-:W3:Y:S01]  /*0ea0*/  LDG.E R13, desc[UR10][R12.64] ;  /* 0x0000000a0c0d7981 */ /* 0x000ee2000c1e1900 */
[----:B--2---:R-:W-:-:S05]  /*0eb0*/  IMAD.WIDE R14, R15, 0x4, R8 ;  /* 0x000000040f0e7825 */ /* 0x004fca00078e0208 */
[----:B---3--:R0:W-:Y:S02]  /*0ec0*/  STG.E desc[UR10][R14.64], R13 ;  /* 0x0000000d0e007986 */ /* 0x0081e4000c10190a */
.L_x_37:
[----:B-1----:R-:W-:Y:S05]  /*0ed0*/  BSYNC.RECONVERGENT B0 ;  /* 0x0000000000007941 */ /* 0x002fea0003800200 */
.L_x_36:
[----:B------:R-:W-:Y:S01]  /*0ee0*/  IMAD.IADD R4, R3, 0x1, R4 ;  /* 0x0000000103047824 */ /* 0x000fe200078e0204 */
[----:B------:R-:W-:Y:S06]  /*0ef0*/  @P1 BRA `(.L_x_38) ;  /* 0xfffffffc00b01947 */ /* 0x000fec000383ffff */
.L_x_35:
[----:B------:R-:W5:Y:S02]  /*0f00*/  LDC R4, c[0x0][0x398] ;  /* 0x0000e600ff047b82 */ /* 0x000f640000000800 */
[----:B-----5:R-:W-:-:S13]  /*0f10*/  ISETP.GE.AND P0, PT, R4, 0x1, PT ;  /* 0x000000010400780c */ /* 0x020fda0003f06270 */
[----:B------:R-:W-:Y:S05]  /*0f20*/  @!P0 EXIT ;  /* 0x000000000000894d */ /* 0x000fea0003800000 */
[----:B--23--:R-:W2:Y:S01]  /*0f30*/  I2F.U32.RP R7, R3 ;  /* 0x0000000300077306 */ /* 0x00cea20000209000 */
[----:B------:R-:W-:Y:S01]  /*0f40*/  ISETP.NE.U32.AND P2, PT, R3, RZ, PT ;  /* 0x000000ff0300720c */ /* 0x000fe20003f45070 */
[----:B------:R-:W-:Y:S01]  /*0f50*/  UMOV UR4, URZ ;  /* 0x000000ff00047c82 */ /* 0x000fe20008000000 */
[----:B------:R-:W-:-:S05]  /*0f60*/  LOP3.LUT R2, R2, 0x7c, RZ, 0xc0, !PT ;  /* 0x0000007c02027812 */ /* 0x000fca00078ec0ff */
[----:B--2---:R-:W2:Y:S02]  /*0f70*/  MUFU.RCP R7, R7 ;  /* 0x0000000700077308 */ /* 0x004ea40000001000 */
[----:B--2---:R-:W-:-:S06]  /*0f80*/  VIADD R5, R7, 0xffffffe ;  /* 0x0ffffffe07057836 */ /* 0x004fcc0000000000 */
[----:B------:R-:W2:Y:S02]  /*0f90*/  F2I.FTZ.U32.TRUNC.NTZ R5, R5 ;  /* 0x0000000500057305 */ /* 0x000ea4000021f000 */
[----:B--2---:R-:W-:-:S04]  /*0fa0*/  IMAD.MOV R4, RZ, RZ, -R5 ;  /* 0x000000ffff047224 */ /* 0x004fc800078e0a05 */
[----:B01----:R-:W-:Y:S02]  /*0fb0*/  IMAD R9, R4, R3, RZ ;  /* 0x0000000304097224 */ /* 0x003fe400078e02ff */
[----:B------:R-:W-:-:S04]  /*0fc0*/  IMAD.MOV.U32 R4, RZ, RZ, RZ ;  /* 0x000000ffff047224 */ /* 0x000fc800078e00ff */
[----:B------:R-:W-:-:S06]  /*0fd0*/  IMAD.HI.U32 R4, R5, R9, R4 ;  /* 0x0000000905047227 */ /* 0x000fcc00078e0004 */
[----:B------:R-:W-:-:S04]  /*0fe0*/  IMAD.HI.U32 R4, R4, 0xf, RZ ;  /* 0x0000000f04047827 */ /* 0x000fc800078e00ff */
[----:B------:R-:W-:-:S04]  /*0ff0*/  IMAD.MOV R6, RZ, RZ, -R4 ;  /* 0x000000ffff067224 */ /* 0x000fc800078e0a04 */
[----:B------:R-:W-:-:S05]  /*1000*/  IMAD R6, R3, R6, 0xf ;  /* 0x0000000f03067424 */ /* 0x000fca00078e0206 */
[----:B------:R-:W-:-:S13]  /*1010*/  ISETP.GE.U32.AND P0, PT, R6, R3, PT ;  /* 0x000000030600720c */ /* 0x000fda0003f06070 */
[----:B------:R-:W-:Y:S02]  /*1020*/  @P0 IMAD.IADD R6, R6, 0x1, -R3 ;  /* 0x0000000106060824 */ /* 0x000fe400078e0a03 */
[----:B------:R-:W-:-:S03]  /*1030*/  @P0 VIADD R4, R4, 0x1 ;  /* 0x0000000104040836 */ /* 0x000fc60000000000 */
[----:B------:R-:W-:-:S13]  /*1040*/  ISETP.GE.U32.AND P1, PT, R6, R3, PT ;  /* 0x000000030600720c */ /* 0x000fda0003f26070 */
[----:B------:R-:W-:Y:S01]  /*1050*/  @P1 VIADD R4, R4, 0x1 ;  /* 0x0000000104041836 */ /* 0x000fe20000000000 */
[----:B------:R-:W-:-:S05]  /*1060*/  @!P2 LOP3.LUT R4, RZ, R3, RZ, 0x33, !PT ;  /* 0x00000003ff04a212 */ /* 0x000fca00078e33ff */
[----:B------:R-:W-:-:S05]  /*1070*/  VIADD R4, R4, 0x1 ;  /* 0x0000000104047836 */ /* 0x000fca0000000000 */
[C---:B----4-:R-:W-:Y:S02]  /*1080*/  LOP3.LUT R16, R4.reuse, 0x1c, RZ, 0xc0, !PT ;  /* 0x0000001c04107812 */ /* 0x050fe400078ec0ff */
[----:B------:R-:W-:-:S03]  /*1090*/  LOP3.LUT R21, R4, 0x3, RZ, 0xc0, !PT ;  /* 0x0000000304157812 */ /* 0x000fc600078ec0ff */
[----:B------:R-:W-:-:S07]  /*10a0*/  IMAD.MOV R16, RZ, RZ, -R16 ;  /* 0x000000ffff107224 */ /* 0x000fce00078e0a10 */
.L_x_76:
[----:B------:R-:W-:Y:S01]  /*10b0*/  ISETP.GT.U32.AND P0, PT, R3, 0x5, PT ;  /* 0x000000050300780c */ /* 0x000fe20003f04070 */
[----:B------:R-:W-:-:S12]  /*10c0*/  IMAD.MOV.U32 R8, RZ, RZ, RZ ;  /* 0x000000ffff087224 */ /* 0x000fd800078e00ff */
[----:B-1234-:R-:W-:Y:S05]  /*10d0*/  @P0 BRA `(.L_x_39) ;  /* 0x0000000400c40947 */ /* 0x01efea0003800000 */
[----:B------:R-:W0:Y:S01]  /*10e0*/  LDC R9, c[0x0][0x398] ;  /* 0x0000e600ff097b82 */ /* 0x000e220000000800 */
[C-C-:B------:R-:W-:Y:S02]  /*10f0*/  IMAD R10, R3.reuse, 0x2, R0.reuse ;  /* 0x00000002030a7824 */ /* 0x140fe400078e0200 */
[----:B------:R-:W-:Y:S02]  /*1100*/  IMAD R12, R3, 0x3, R0 ;  /* 0x00000003030c7824 */ /* 0x000fe400078e0200 */
[----:B------:R-:W-:Y:S02]  /*1110*/  IMAD.IADD R14, R0, 0x1, R3 ;  /* 0x00000001000e7824 */ /* 0x000fe400078e0203 */
[----:B------:R-:W-:Y:S01]  /*1120*/  IMAD.MOV.U32 R8, RZ, RZ, RZ ;  /* 0x000000ffff087224 */ /* 0x000fe200078e00ff */
[----:B------:R-:W1:Y:S01]  /*1130*/  LDC.64 R4, c[0x0][0x390] ;  /* 0x0000e400ff047b82 */ /* 0x000e620000000a00 */
[----:B------:R-:W-:Y:S02]  /*1140*/  IMAD.MOV.U32 R11, RZ, RZ, R16 ;  /* 0x000000ffff0b7224 */ /* 0x000fe400078e0010 */
[----:B------:R-:W-:-:S07]  /*1150*/  IMAD.MOV.U32 R18, RZ, RZ, R0 ;  /* 0x000000ffff127224 */ /* 0x000fce00078e0000 */
.L_x_49:
[----:B------:R-:W-:Y:S01]  /*1160*/  ISETP.GT.U32.AND P0, PT, R18, 0xf, PT ;  /* 0x0000000f1200780c */ /* 0x000fe20003f04070 */
[----:B------:R-:W-:-:S12]  /*1170*/  BSSY.RECONVERGENT B0, `(.L_x_40) ;  /* 0x0000017000007945 */ /* 0x000fd80003800200 */
[----:B0-234-:R-:W-:Y:S05]  /*1180*/  @P0 BRA `(.L_x_41) ;  /* 0x0000000000540947 */ /* 0x01dfea0003800000 */
[----:B------:R-:W-:-:S05]  /*1190*/  LOP3.LUT R13, R18, 0x7, RZ, 0xc0, !PT ;  /* 0x00000007120d7812 */ /* 0x000fca00078ec0ff */
[----:B------:R-:W-:-:S05]  /*11a0*/  VIADD R20, R13, UR4 ;  /* 0x000000040d147c36 */ /* 0x000fca0008000000 */
[----:B0-----:R-:W-:-:S13]  /*11b0*/  ISETP.GE.AND P0, PT, R20, R9, PT ;  /* 0x000000091400720c */ /* 0x001fda0003f06270 */
[----:B------:R-:W-:Y:S05]  /*11c0*/  @P0 BRA `(.L_x_42) ;  /* 0x00000000002c0947 */ /* 0x000fea0003800000 */
[----:B------:R-:W-:-:S05]  /*11d0*/  SHF.R.U32.HI R6, RZ, 0x3, R18 ;  /* 0x00000003ff067819 */ /* 0x000fca0000011612 */
[----:B------:R-:W-:-:S04]  /*11e0*/  IMAD R7, R6, R9, R20 ;  /* 0x0000000906077224 */ /* 0x000fc800078e0214 */
[----:B-1----:R-:W-:-:S06]  /*11f0*/  IMAD.WIDE.U32 R6, R7, 0x4, R4 ;  /* 0x0000000407067825 */ /* 0x002fcc00078e0004 */
[----:B------:R-:W2:Y:S01]  /*1200*/  LDG.E R6, desc[UR10][R6.64] ;  /* 0x0000000a06067981 */ /* 0x000ea2000c1e1900 */
[----:B------:R-:W0:Y:S01]  /*1210*/  S2UR UR7, SR_CgaCtaId ;  /* 0x00000000000779c3 */ /* 0x000e220000008800 */
[----:B------:R-:W-:Y:S01]  /*1220*/  UMOV UR5, 0x400 ;  /* 0x0000040000057882 */ /* 0x000fe20000000000 */
[----:B------:R-:W-:Y:S01]  /*1230*/  LOP3.LUT R13, R13, 0x8, R18, 0xf8, !PT ;  /* 0x000000080d0d7812 */ /* 0x000fe200078ef812 */
[----:B0-----:R-:W-:-:S06]  /*1240*/  ULEA UR5, UR7, UR5, 0x18 ;  /* 0x0000000507057291 */ /* 0x001fcc000f8ec0ff */
[----:B------:R-:W-:-:S05]  /*1250*/  LEA R13, R13, UR5, 0x2 ;  /* 0x000000050d0d7c11 */ /* 0x000fca000f8e10ff */
[----:B--2---:R2:W-:Y:S01]  /*1260*/  STS [R13], R6 ;  /* 0x000000060d007388 */ /* 0x0045e20000000800 */
[----:B------:R-:W-:Y:S05]  /*1270*/  BRA `(.L_x_41) ;  /* 0x0000000000187947 */ /* 0x000fea0003800000 */
.L_x_42:
[----:B------:R-:W0:Y:S01]  /*1280*/  S2UR UR7, SR_CgaCtaId ;  /* 0x00000000000779c3 */ /* 0x000e220000008800 */
[----:B------:R-:W-:Y:S01]  /*1290*/  UMOV UR5, 0x400 ;  /* 0x0000040000057882 */ /* 0x000fe20000000000 */
[----:B------:R-:W-:Y:S01]  /*12a0*/  LOP3.LUT R13, R13, 0x8, R18, 0xf8, !PT ;  /* 0x000000080d0d7812 */ /* 0x000fe200078ef812 */
[----:B0-----:R-:W-:-:S06]  /*12b0*/  ULEA UR5, UR7, UR5, 0x18 ;  /* 0x0000000507057291 */ /* 0x001fcc000f8ec0ff */
[----:B------:R-:W-:-:S05]  /*12c0*/  LEA R13, R13, UR5, 0x2 ;  /* 0x000000050d0d7c11 */ /* 0x000fca000f8e10ff */
[----:B------:R3:W-:Y:S02]  /*12d0*/  STS [R13], RZ ;  /* 0x000000ff0d007388 */ /* 0x0007e40000000800 */
.L_x_41:
[----:B------:R-:W-:Y:S05]  /*12e0*/  BSYNC.RECONVERGENT B0 ;  /* 0x0000000000007941 */ /* 0x000fea0003800200 */
.L_x_40:
[----:B------:R-:W-:Y:S01]  /*12f0*/  ISETP.GT.U32.AND P0, PT, R14, 0xf, PT ;  /* 0x0000000f0e00780c */ /* 0x000fe20003f04070 */
[----:B------:R-:W-:Y:S01]  /*1300*/  BSSY.RECONVERGENT B0, `(.L_x_43) ;  /* 0x0000018000007945 */ /* 0x000fe20003800200 */
[----:B------:R-:W-:Y:S02]  /*1310*/  ISETP.GT.U32.AND P1, PT, R10, 0xf, PT ;  /* 0x0000000f0a00780c */ /* 0x000fe40003f24070 */
[----:B------:R-:W-:-:S09]  /*1320*/  ISETP.GT.U32.AND P2, PT, R12, 0xf, PT ;  /* 0x0000000f0c00780c */ /* 0x000fd20003f44070 */
[----:B------:R-:W-:Y:S05]  /*1330*/  @P0 BRA `(.L_x_44) ;  /* 0x0000000000500947 */ /* 0x000fea0003800000 */
[----:B--23--:R-:W-:-:S05]  /*1340*/  LOP3.LUT R13, R14, 0x7, RZ, 0xc0, !PT ;  /* 0x000000070e0d7812 */ /* 0x00cfca00078ec0ff */
[----:B------:R-:W-:-:S05]  /*1350*/  VIADD R20, R13, UR4 ;  /* 0x000000040d147c36 */ /* 0x000fca0008000000 */
[----:B0-----:R-:W-:-:S13]  /*1360*/  ISETP.GE.AND P0, PT, R20, R9, PT ;  /* 0x000000091400720c */ /* 0x001fda0003f06270 */
[----:B------:R-:W0:Y:S01]  /*1370*/  @P0 S2R R24, SR_CgaCtaId ;  /* 0x0000000000180919 */ /* 0x000e220000008800 */
[----:B------:R-:W-:Y:S02]  /*1380*/  @P0 MOV R7, 0x400 ;  /* 0x0000040000070802 */ /* 0x000fe40000000f00 */
[----:B------:R-:W-:Y:S02]  /*1390*/  @P0 LOP3.LUT R6, R13, 0x8, R14, 0xf8, !PT ;  /* 0x000000080d060812 */ /* 0x000fe400078ef80e */
[----:B0-----:R-:W-:-:S05]  /*13a0*/  @P0 LEA R7, R24, R7, 0x18 ;  /* 0x0000000718070211 */ /* 0x001fca00078ec0ff */
[----:B------:R-:W-:-:S05]  /*13b0*/  @P0 IMAD R6, R6, 0x4, R7 ;  /* 0x0000000406060824 */ /* 0x000fca00078e0207 */
[----:B------:R4:W-:Y:S01]  /*13c0*/  @P0 STS [R6], RZ ;  /* 0x000000ff06000388 */ /* 0x0009e20000000800 */
[----:B------:R-:W-:Y:S05]  /*13d0*/  @P0 BRA `(.L_x_44) ;  /* 0x0000000000280947 */ /* 0x000fea0003800000 */
[----:B----4-:R-:W-:-:S05]  /*13e0*/  SHF.R.U32.HI R6, RZ, 0x3, R14 ;  /* 0x00000003ff067819 */ /* 0x010fca000001160e */
        /* <DEDUP_REMOVED lines=8> */
[----:B--2---:R0:W-:Y:S02]  /*1470*/  STS [R13], R6 ;  /* 0x000000060d007388 */ /* 0x0041e40000000800 */
.L_x_44:
[----:B------:R-:W-:Y:S05]  /*1480*/  BSYNC.RECONVERGENT B0 ;  /* 0x0000000000007941 */ /* 0x000fea0003800200 */
.L_x_43:
[----:B------:R-:W-:Y:S04]  /*1490*/  BSSY.RECONVERGENT B0, `(.L_x_45) ;  /* 0x0000016000007945 */ /* 0x000fe80003800200 */
[----:B------:R-:W-:Y:S05]  /*14a0*/  @P1 BRA `(.L_x_46) ;  /* 0x0000000000501947 */ /* 0x000fea0003800000 */
[----:B0-23--:R-:W-:-:S05]  /*14b0*/  LOP3.LUT R13, R10, 0x7, RZ, 0xc0, !PT ;  /* 0x000000070a0d7812 */ /* 0x00dfca00078ec0ff */
[----:B------:R-:W-:-:S05]  /*14c0*/  VIADD R20, R13, UR4 ;  /* 0x000000040d147c36 */ /* 0x000fca0008000000 */
[----:B------:R-:W-:-:S13]  /*14d0*/  ISETP.GE.AND P0, PT, R20, R9, PT ;  /* 0x000000091400720c */ /* 0x000fda0003f06270 */
[----:B------:R-:W0:Y:S01]  /*14e0*/  @P0 S2R R24, SR_CgaCtaId ;  /* 0x0000000000180919 */ /* 0x000e220000008800 */
[----:B------:R-:W-:Y:S02]  /*14f0*/  @P0 MOV R7, 0x400 ;  /* 0x0000040000070802 */ /* 0x000fe40000000f00 */
[----:B----4-:R-:W-:Y:S02]  /*1500*/  @P0 LOP3.LUT R6, R13, 0x8, R10, 0xf8, !PT ;  /* 0x000000080d060812 */ /* 0x010fe400078ef80a */
[----:B0-----:R-:W-:-:S05]  /*1510*/  @P0 LEA R7, R24, R7, 0x18 ;  /* 0x0000000718070211 */ /* 0x001fca00078ec0ff */
[----:B------:R-:W-:-:S05]  /*1520*/  @P0 IMAD R6, R6, 0x4, R7 ;  /* 0x0000000406060824 */ /* 0x000fca00078e0207 */
[----:B------:R0:W-:Y:S01]  /*1530*/  @P0 STS [R6], RZ ;  /* 0x000000ff06000388 */ /* 0x0001e20000000800 */
[----:B------:R-:W-:Y:S05]  /*1540*/  @P0 BRA `(.L_x_46) ;  /* 0x0000000000280947 */ /* 0x000fea0003800000 */
[----:B0-----:R-:W-:-:S05]  /*1550*/  SHF.R.U32.HI R6, RZ, 0x3, R10 ;  /* 0x00000003ff067819 */ /* 0x001fca000001160a */
        /* <DEDUP_REMOVED lines=9> */
.L_x_46:
[----:B------:R-:W-:Y:S05]  /*15f0*/  BSYNC.RECONVERGENT B0 ;  /* 0x0000000000007941 */ /* 0x000fea0003800200 */
.L_x_45:
        /* <DEDUP_REMOVED lines=22> */
.L_x_48:
[----:B------:R-:W-:Y:S05]  /*1760*/  BSYNC.RECONVERGENT B0 ;  /* 0x0000000000007941 */ /* 0x000fea0003800200 */
.L_x_47:
[----:B------:R-:W-:Y:S02]  /*1770*/  VIADD R11, R11, 0x4 ;  /* 0x000000040b0b7836 */ /* 0x000fe40000000000 */
[C---:B------:R-:W-:Y:S02]  /*1780*/  IMAD R8, R3.reuse, 0x4, R8 ;  /* 0x0000000403087824 */ /* 0x040fe400078e0208 */
[----:B------:R-:W-:Y:S01]  /*1790*/  IMAD R14, R3, 0x4, R14 ;  /* 0x00000004030e7824 */ /* 0x000fe200078e020e */
[----:B------:R-:W-:Y:S01]  /*17a0*/  ISETP.NE.AND P0, PT, R11, RZ, PT ;  /* 0x000000ff0b00720c */ /* 0x000fe20003f05270 */
[C---:B------:R-:W-:Y:S02]  /*17b0*/  IMAD R10, R3.reuse, 0x4, R10 ;  /* 0x00000004030a7824 */ /* 0x040fe400078e020a */
[C---:B------:R-:W-:Y:S02]  /*17c0*/  IMAD R12, R3.reuse, 0x4, R12 ;  /* 0x00000004030c7824 */ /* 0x040fe400078e020c */
[----:B------:R-:W-:-:S08]  /*17d0*/  IMAD R18, R3, 0x4, R18 ;  /* 0x0000000403127824 */ /* 0x000fd000078e0212 */
[----:B------:R-:W-:Y:S05]  /*17e0*/  @P0 BRA `(.L_x_49) ;  /* 0xfffffff8005c0947 */ /* 0x000fea000383ffff */
.L_x_39:
[----:B------:R-:W-:-:S13]  /*17f0*/  ISETP.NE.AND P0, PT, R21, RZ, PT ;  /* 0x000000ff1500720c */ /* 0x000fda0003f05270 */
[----:B------:R-:W-:Y:S05]  /*1800*/  @!P0 BRA `(.L_x_50) ;  /* 0x0000000400548947 */ /* 0x000fea0003800000 */
[----:B------:R-:W-:Y:S01]  /*1810*/  IMAD.IADD R8, R0, 0x1, R8 ;  /* 0x0000000100087824 */ /* 0x000fe200078e0208 */
[----:B------:R-:W-:Y:S01]  /*1820*/  BSSY.RECONVERGENT B0, `(.L_x_51) ;  /* 0x000001a000007945 */ /* 0x000fe20003800200 */
[----:B------:R-:W-:-:S03]  /*1830*/  ISETP.NE.AND P1, PT, R21, 0x1, PT ;  /* 0x000000011500780c */ /* 0x000fc60003f25270 */
[----:B------:R-:W-:-:S13]  /*1840*/  ISETP.GT.U32.AND P0, PT, R8, 0xf, PT ;  /* 0x0000000f0800780c */ /* 0x000fda0003f04070 */
[----:B------:R-:W-:Y:S05]  /*1850*/  @P0 BRA `(.L_x_52) ;  /* 0x0000000000580947 */ /* 0x000fea0003800000 */
[----:B------:R-:W5:Y:S01]  /*1860*/  LDC R10, c[0x0][0x398] ;  /* 0x0000e600ff0a7b82 */ /* 0x000f620000000800 */
[----:B0-----:R-:W-:-:S05]  /*1870*/  LOP3.LUT R9, R8, 0x7, RZ, 0xc0, !PT ;  /* 0x0000000708097812 */ /* 0x001fca00078ec0ff */
[----:B------:R-:W-:-:S05]  /*1880*/  VIADD R7, R9, UR4 ;  /* 0x0000000409077c36 */ /* 0x000fca0008000000 */
[----:B-----5:R-:W-:-:S13]  /*1890*/  ISETP.GE.AND P0, PT, R7, R10, PT ;  /* 0x0000000a0700720c */ /* 0x020fda0003f06270 */
[----:B--2-4-:R-:W0:Y:S01]  /*18a0*/  @P0 S2R R6, SR_CgaCtaId ;  /* 0x0000000000060919 */ /* 0x014e220000008800 */
[----:B-1----:R-:W-:Y:S02]  /*18b0*/  @P0 MOV R5, 0x400 ;  /* 0x0000040000050802 */ /* 0x002fe40000000f00 */
[----:B------:R-:W-:Y:S02]  /*18c0*/  @P0 LOP3.LUT R4, R9, 0x8, R8, 0xf8, !PT ;  /* 0x0000000809040812 */ /* 0x000fe400078ef808 */
[----:B0-----:R-:W-:-:S05]  /*18d0*/  @P0 LEA R5, R6, R5, 0x18 ;  /* 0x0000000506050211 */ /* 0x001fca00078ec0ff */
[----:B------:R-:W-:-:S05]  /*18e0*/  @P0 IMAD R4, R4, 0x4, R5 ;  /* 0x0000000404040824 */ /* 0x000fca00078e0205 */
[----:B------:R0:W-:Y:S01]  /*18f0*/  @P0 STS [R4], RZ ;  /* 0x000000ff04000388 */ /* 0x0001e20000000800 */
[----:B------:R-:W-:Y:S05]  /*1900*/  @P0 BRA `(.L_x_52) ;  /* 0x00000000002c0947 */ /* 0x000fea0003800000 */
[----:B0-----:R-:W0:Y:S01]  /*1910*/  LDC.64 R4, c[0x0][0x390] ;  /* 0x0000e400ff047b82 */ /* 0x001e220000000a00 */
[----:B------:R-:W-:-:S05]  /*1920*/  SHF.R.U32.HI R6, RZ, 0x3, R8 ;  /* 0x00000003ff067819 */ /* 0x000fca0000011608 */
[----:B------:R-:W-:-:S04]  /*1930*/  IMAD R7, R6, R10, R7 ;  /* 0x0000000a06077224 */ /* 0x000fc800078e0207 */
[----:B0-----:R-:W-:-:S06]  /*1940*/  IMAD.WIDE.U32 R4, R7, 0x4, R4 ;  /* 0x0000000407047825 */ /* 0x001fcc00078e0004 */
[----:B------:R-:W2:Y:S01]  /*1950*/  LDG.E R4, desc[UR10][R4.64] ;  /* 0x0000000a04047981 */ /* 0x000ea2000c1e1900 */
[----:B------:R-:W0:Y:S01]  /*1960*/  S2UR UR7, SR_CgaCtaId ;  /* 0x00000000000779c3 */ /* 0x000e220000008800 */
[----:B------:R-:W-:Y:S01]  /*1970*/  UMOV UR5, 0x400 ;  /* 0x0000040000057882 */ /* 0x000fe20000000000 */
[----:B------:R-:W-:Y:S01]  /*1980*/  LOP3.LUT R9, R9, 0x8, R8, 0xf8, !PT ;  /* 0x0000000809097812 */ /* 0x000fe200078ef808 */
[----:B0-----:R-:W-:-:S06]  /*1990*/  ULEA UR5, UR7, UR5, 0x18 ;  /* 0x0000000507057291 */ /* 0x001fcc000f8ec0ff */
[----:B------:R-:W-:-:S05]  /*19a0*/  LEA R9, R9, UR5, 0x2 ;  /* 0x0000000509097c11 */ /* 0x000fca000f8e10ff */
[----:B--2---:R0:W-:Y:S02]  /*19b0*/  STS [R9], R4 ;  /* 0x0000000409007388 */ /* 0x0041e40000000800 */
.L_x_52:
[----:B------:R-:W-:Y:S05]  /*19c0*/  BSYNC.RECONVERGENT B0 ;  /* 0x0000000000007941 */ /* 0x000fea0003800200 */
.L_x_51:
        /* <DEDUP_REMOVED lines=28> */
.L_x_54:
[----:B------:R-:W-:Y:S05]  /*1b90*/  BSYNC.RECONVERGENT B0 ;  /* 0x0000000000007941 */ /* 0x000fea0003800200 */
.L_x_53:
[----:B------:R-:W-:Y:S05]  /*1ba0*/  @!P1 BRA `(.L_x_50) ;  /* 0x00000000006c9947 */ /* 0x000fea0003800000 */
[----:B------:R-:W-:Y:S01]  /*1bb0*/  IMAD.IADD R8, R8, 0x1, R3 ;  /* 0x0000000108087824 */ /* 0x000fe200078e0203 */
[----:B------:R-:W-:Y:S04]  /*1bc0*/  BSSY.RECONVERGENT B0, `(.L_x_50) ;  /* 0x0000019000007945 */ /* 0x000fe80003800200 */
        /* <DEDUP_REMOVED lines=24> */
.L_x_55:
[----:B------:R-:W-:Y:S05]  /*1d50*/  BSYNC.RECONVERGENT B0 ;  /* 0x0000000000007941 */ /* 0x000fea0003800200 */
.L_x_50:
[----:B------:R-:W-:Y:S01]  /*1d60*/  ISETP.GT.U32.AND P0, PT, R3, 0x15, PT ;  /* 0x000000150300780c */ /* 0x000fe20003f04070 */
[----:B0-----:R-:W-:-:S12]  /*1d70*/  IMAD.MOV.U32 R9, RZ, RZ, RZ ;  /* 0x000000ffff097224 */ /* 0x001fd800078e00ff */
[----:B------:R-:W-:Y:S05]  /*1d80*/  @P0 BRA `(.L_x_56) ;  /* 0x0000000400c40947 */ /* 0x000fea0003800000 */
[----:B-1----:R-:W0:Y:S01]  /*1d90*/  LDC.64 R4, c[0x0][0x380] ;  /* 0x0000e000ff047b82 */ /* 0x002e220000000a00 */
[----:B------:R-:W-:Y:S01]  /*1da0*/  IMAD.MOV.U32 R9, RZ, RZ, RZ ;  /* 0x000000ffff097224 */ /* 0x000fe200078e00ff */
[----:B------:R-:W-:-:S06]  /*1db0*/  UMOV UR5, URZ ;  /* 0x000000ff00057c82 */ /* 0x000fcc0008000000 */
[----:B--2-4-:R-:W1:Y:S02]  /*1dc0*/  LDC.64 R6, c[0x0][0x398] ;  /* 0x0000e600ff067b82 */ /* 0x014e640000000a00 */
.L_x_66:
[----:B0-----:R-:W-:Y:S01]  /*1dd0*/  IMAD.IADD R12, R0, 0x1, R9 ;  /* 0x00000001000c7824 */ /* 0x001fe200078e0209 */
[----:B------:R-:W-:Y:S01]  /*1de0*/  UIADD3 UR5, UPT, UPT, UR5, 0x4, URZ ;  /* 0x0000000405057890 */ /* 0x000fe2000fffe0ff */
[----:B------:R-:W-:Y:S03]  /*1df0*/  BSSY.RECONVERGENT B0, `(.L_x_57) ;  /* 0x000001a000007945 */ /* 0x000fe60003800200 */
[----:B------:R-:W-:Y:S02]  /*1e00*/  ISETP.GT.U32.AND P0, PT, R12, 0x3f, PT ;  /* 0x0000003f0c00780c */ /* 0x000fe40003f04070 */
[----:B------:R-:W-:-:S11]  /*1e10*/  ISETP.NE.AND P1, PT, R2, UR5, PT ;  /* 0x0000000502007c0c */ /* 0x000fd6000bf25270 */
[----:B--2-4-:R-:W-:Y:S05]  /*1e20*/  @P0 BRA `(.L_x_58) ;  /* 0x0000000000580947 */ /* 0x014fea0003800000 */
[C---:B---3--:R-:W-:Y:S02]  /*1e30*/  LOP3.LUT R13, R12.reuse, 0x7, RZ, 0xc0, !PT ;  /* 0x000000070c0d7812 */ /* 0x048fe400078ec0ff */
[----:B------:R-:W-:-:S03]  /*1e40*/  LEA.HI R11, R12, UR6, RZ, 0x1d ;  /* 0x000000060c0b7c11 */ /* 0x000fc6000f8fe8ff */
[----:B------:R-:W-:Y:S01]  /*1e50*/  VIADD R15, R13, UR4 ;  /* 0x000000040d0f7c36 */ /* 0x000fe20008000000 */
[----:B-1----:R-:W-:-:S04]  /*1e60*/  ISETP.GE.AND P0, PT, R11, R7, PT ;  /* 0x000000070b00720c */ /* 0x002fc80003f06270 */
[----:B------:R-:W-:-:S13]  /*1e70*/  ISETP.GE.OR P0, PT, R15, R6, P0 ;  /* 0x000000060f00720c */ /* 0x000fda0000706670 */
[----:B------:R-:W-:Y:S05]  /*1e80*/  @P0 BRA `(.L_x_59) ;  /* 0x0000000000280947 */ /* 0x000fea0003800000 */
[----:B------:R-:W-:-:S04]  /*1e90*/  IMAD R11, R11, R6, R15 ;  /* 0x000000060b0b7224 */ /* 0x000fc800078e020f */
[----:B0-----:R-:W-:-:S06]  /*1ea0*/  IMAD.WIDE R10, R11, 0x4, R4 ;  /* 0x000000040b0a7825 */ /* 0x001fcc00078e0204 */
[----:B------:R-:W2:Y:S01]  /*1eb0*/  LDG.E R10, desc[UR10][R10.64] ;  /* 0x0000000a0a0a7981 */ /* 0x000ea2000c1e1900 */
[----:B------:R-:W0:Y:S01]  /*1ec0*/  S2UR UR8, SR_CgaCtaId ;  /* 0x00000000000879c3 */ /* 0x000e220000008800 */
[----:B------:R-:W-:Y:S01]  /*1ed0*/  UMOV UR7, 0x400 ;  /* 0x0000040000077882 */ /* 0x000fe20000000000 */
[----:B------:R-:W-:Y:S01]  /*1ee0*/  LOP3.LUT R8, R13, 0x38, R12, 0xf8, !PT ;  /* 0x000000380d087812 */ /* 0x000fe200078ef80c */
[----:B0-----:R-:W-:-:S06]  /*1ef0*/  ULEA UR7, UR8, UR7, 0x18 ;  /* 0x0000000708077291 */ /* 0x001fcc000f8ec0ff */
[----:B------:R-:W-:-:S05]  /*1f00*/  LEA R13, R8, UR7, 0x2 ;  /* 0x00000007080d7c11 */ /* 0x000fca000f8e10ff */
[----:B--2---:R4:W-:Y:S01]  /*1f10*/  STS [R13+0x80], R10 ;  /* 0x0000800a0d007388 */ /* 0x0049e20000000800 */
[----:B------:R-:W-:Y:S05]  /*1f20*/  BRA `(.L_x_58) ;  /* 0x0000000000187947 */ /* 0x000fea0003800000 */
.L_x_59:
[----:B------:R-:W1:Y:S01]  /*1f30*/  S2UR UR8, SR_CgaCtaId ;  /* 0x00000000000879c3 */ /* 0x000e620000008800 */
[----:B------:R-:W-:Y:S01]  /*1f40*/  UMOV UR7, 0x400 ;  /* 0x0000040000077882 */ /* 0x000fe20000000000 */
[----:B------:R-:W-:Y:S01]  /*1f50*/  LOP3.LUT R13, R13, 0x38, R12, 0xf8, !PT ;  /* 0x000000380d0d7812 */ /* 0x000fe200078ef80c */
[----:B-1----:R-:W-:-:S06]  /*1f60*/  ULEA UR7, UR8, UR7, 0x18 ;  /* 0x0000000708077291 */ /* 0x002fcc000f8ec0ff */
[----:B------:R-:W-:-:S05]  /*1f70*/  LEA R13, R13, UR7, 0x2 ;  /* 0x000000070d0d7c11 */ /* 0x000fca000f8e10ff */
[----:B------:R2:W-:Y:S02]  /*1f80*/  STS [R13+0x80], RZ ;  /* 0x000080ff0d007388 */ /* 0x0005e40000000800 */
.L_x_58:
[----:B------:R-:W-:Y:S05]  /*1f90*/  BSYNC.RECONVERGENT B0 ;  /* 0x0000000000007941 */ /* 0x000fea0003800200 */
.L_x_57:
[--C-:B------:R-:W-:Y:S01]  /*1fa0*/  IMAD.IADD R14, R12, 0x1, R3.reuse ;  /* 0x000000010c0e7824 */ /* 0x100fe200078e0203 */
[----:B------:R-:W-:Y:S03]  /*1fb0*/  BSSY.RECONVERGENT B0, `(.L_x_60) ;  /* 0x000001c000007945 */ /* 0x000fe60003800200 */
[C---:B----4-:R-:W-:Y:S01]  /*1fc0*/  IMAD.IADD R10, R14.reuse, 0x1, R3 ;  /* 0x000000010e0a7824 */ /* 0x050fe200078e0203 */
[----:B------:R-:W-:-:S03]  /*1fd0*/  ISETP.GT.U32.AND P0, PT, R14, 0x3f, PT ;  /* 0x0000003f0e00780c */ /* 0x000fc60003f04070 */
[C---:B------:R-:W-:Y:S01]  /*1fe0*/  IMAD.IADD R8, R10.reuse, 0x1, R3 ;  /* 0x000000010a087824 */ /* 0x040fe200078e0203 */
[----:B------:R-:W-:-:S04]  /*1ff0*/  ISETP.GT.U32.AND P3, PT, R10, 0x3f, PT ;  /* 0x0000003f0a00780c */ /* 0x000fc80003f64070 */
[----:B------:R-:W-:-:S05]  /*2000*/  ISETP.GT.U32.AND P2, PT, R8, 0x3f, PT ;  /* 0x0000003f0800780c */ /* 0x000fca0003f44070 */
[----:B------:R-:W-:Y:S08]  /*2010*/  @P0 BRA `(.L_x_61) ;  /* 0x0000000000540947 */ /* 0x000ff00003800000 */
[C---:B------:R-:W-:Y:S02]  /*2020*/  LOP3.LUT R15, R14.reuse, 0x7, RZ, 0xc0, !PT ;  /* 0x000000070e0f7812 */ /* 0x040fe400078ec0ff */
[----:B--23--:R-:W-:-:S03]  /*2030*/  LEA.HI R13, R14, UR6, RZ, 0x1d ;  /* 0x000000060e0d7c11 */ /* 0x00cfc6000f8fe8ff */
[----:B------:R-:W-:Y:S01]  /*2040*/  VIADD R17, R15, UR4 ;  /* 0x000000040f117c36 */ /* 0x000fe20008000000 */
[----:B-1----:R-:W-:-:S04]  /*2050*/  ISETP.GE.AND P0, PT, R13, R7, PT ;  /* 0x000000070d00720c */ /* 0x002fc80003f06270 */
[----:B------:R-:W-:-:S13]  /*2060*/  ISETP.LT.AND P0, PT, R17, R6, !P0 ;  /* 0x000000061100720c */ /* 0x000fda0004701270 */
[----:B------:R-:W1:Y:S01]  /*2070*/  @!P0 S2R R19, SR_CgaCtaId ;  /* 0x0000000000138919 */ /* 0x000e620000008800 */
[----:B------:R-:W-:Y:S02]  /*2080*/  @!P0 MOV R12, 0x400 ;  /* 0x00000400000c8802 */ /* 0x000fe40000000f00 */
[----:B------:R-:W-:Y:S02]  /*2090*/  @!P0 LOP3.LUT R11, R15, 0x38, R14, 0xf8, !PT ;  /* 0x000000380f0b8812 */ /* 0x000fe400078ef80e */
[----:B-1----:R-:W-:-:S05]  /*20a0*/  @!P0 LEA R12, R19, R12, 0x18 ;  /* 0x0000000c130c8211 */ /* 0x002fca00078ec0ff */
[----:B------:R-:W-:-:S05]  /*20b0*/  @!P0 IMAD R11, R11, 0x4, R12 ;  /* 0x000000040b0b8824 */ /* 0x000fca00078e020c */
[----:B------:R4:W-:Y:S01]  /*20c0*/  @!P0 STS [R11+0x80], RZ ;  /* 0x000080ff0b008388 */ /* 0x0009e20000000800 */
[----:B------:R-:W-:Y:S05]  /*20d0*/  @!P0 BRA `(.L_x_61) ;  /* 0x0000000000248947 */ /* 0x000fea0003800000 */
[----:B------:R-:W-:-:S04]  /*20e0*/  IMAD R13, R13, R6, R17 ;  /* 0x000000060d0d7224 */ /* 0x000fc800078e0211 */
[----:B0-----:R-:W-:-:S06]  /*20f0*/  IMAD.WIDE R12, R13, 0x4, R4 ;  /* 0x000000040d0c7825 */ /* 0x001fcc00078e0204 */
[----:B------:R-:W2:Y:S01]  /*2100*/  LDG.E R12, desc[UR10][R12.64] ;  /* 0x0000000a0c0c7981 */ /* 0x000ea2000c1e1900 */
[----:B------:R-:W0:Y:S01]  /*2110*/  S2UR UR8, SR_CgaCtaId ;  /* 0x00000000000879c3 */ /* 0x000e220000008800 */
[----:B------:R-:W-:Y:S01]  /*2120*/  UMOV UR7, 0x400 ;  /* 0x0000040000077882 */ /* 0x000fe20000000000 */
[----:B------:R-:W-:Y:S01]  /*2130*/  LOP3.LUT R14, R15, 0x38, R14, 0xf8, !PT ;  /* 0x000000380f0e7812 */ /* 0x000fe200078ef80e */
[----:B0-----:R-:W-:-:S06]  /*2140*/  ULEA UR7, UR8, UR7, 0x18 ;  /* 0x0000000708077291 */ /* 0x001fcc000f8ec0ff */
[----:B----4-:R-:W-:-:S05]  /*2150*/  LEA R11, R14, UR7, 0x2 ;  /* 0x000000070e0b7c11 */ /* 0x010fca000f8e10ff */
[----:B--2---:R0:W-:Y:S02]  /*2160*/  STS [R11+0x80], R12 ;  /* 0x0000800c0b007388 */ /* 0x0041e40000000800 */
.L_x_61:
[----:B------:R-:W-:Y:S05]  /*2170*/  BSYNC.RECONVERGENT B0 ;  /* 0x0000000000007941 */ /* 0x000fea0003800200 */
.L_x_60:
[----:B------:R-:W-:Y:S04]  /*2180*/  BSSY.RECONVERGENT B0, `(.L_x_62) ;  /* 0x0000017000007945 */ /* 0x000fe80003800200 */
[----:B------:R-:W-:Y:S05]  /*2190*/  @P3 BRA `(.L_x_63) ;  /* 0x0000000000543947 */ /* 0x000fea0003800000 */
[C---:B------:R-:W-:Y:S02]  /*21a0*/  LOP3.LUT R15, R10.reuse, 0x7, RZ, 0xc0, !PT ;  /* 0x000000070a0f7812 */ /* 0x040fe400078ec0ff */
[----:B--23--:R-:W-:-:S03]  /*21b0*/  LEA.HI R13, R10, UR6, RZ, 0x1d ;  /* 0x000000060a0d7c11 */ /* 0x00cfc6000f8fe8ff */
[----:B------:R-:W-:Y:S01]  /*21c0*/  VIADD R17, R15, UR4 ;  /* 0x000000040f117c36 */ /* 0x000fe20008000000 */
[----:B-1----:R-:W-:-:S04]  /*21d0*/  ISETP.GE.AND P0, PT, R13, R7, PT ;  /* 0x000000070d00720c */ /* 0x002fc80003f06270 */
[----:B------:R-:W-:-:S13]  /*21e0*/  ISETP.LT.AND P0, PT, R17, R6, !P0 ;  /* 0x000000061100720c */ /* 0x000fda0004701270 */
[----:B------:R-:W1:Y:S01]  /*21f0*/  @!P0 S2R R19, SR_CgaCtaId ;  /* 0x0000000000138919 */ /* 0x000e620000008800 */
[----:B0-----:R-:W-:Y:S02]  /*2200*/  @!P0 MOV R12, 0x400 ;  /* 0x00000400000c8802 */ /* 0x001fe40000000f00 */
[----:B----4-:R-:W-:Y:S02]  /*2210*/  @!P0 LOP3.LUT R11, R15, 0x38, R10, 0xf8, !PT ;  /* 0x000000380f0b8812 */ /* 0x010fe400078ef80a */
[----:B-1----:R-:W-:-:S05]  /*2220*/  @!P0 LEA R12, R19, R12, 0x18 ;  /* 0x0000000c130c8211 */ /* 0x002fca00078ec0ff */
[----:B------:R-:W-:-:S05]  /*2230*/  @!P0 IMAD R11, R11, 0x4, R12 ;  /* 0x000000040b0b8824 */ /* 0x000fca00078e020c */
[----:B------:R0:W-:Y:S01]  /*2240*/  @!P0 STS [R11+0x80], RZ ;  /* 0x000080ff0b008388 */ /* 0x0001e20000000800 */
[----:B------:R-:W-:Y:S05]  /*2250*/  @!P0 BRA `(.L_x_63) ;  /* 0x0000000000248947 */ /* 0x000fea0003800000 */
[----:B------:R-:W-:-:S04]  /*2260*/  IMAD R13, R13, R6, R17 ;  /* 0x000000060d0d7224 */ /* 0x000fc800078e0211 */
[----:B------:R-:W-:-:S06]  /*2270*/  IMAD.WIDE R12, R13, 0x4, R4 ;  /* 0x000000040d0c7825 */ /* 0x000fcc00078e0204 */
[----:B------:R-:W2:Y:S01]  /*2280*/  LDG.E R12, desc[UR10][R12.64] ;  /* 0x0000000a0c0c7981 */ /* 0x000ea2000c1e1900 */
[----:B------:R-:W1:Y:S01]  /*2290*/  S2UR UR8, SR_CgaCtaId ;  /* 0x00000000000879c3 */ /* 0x000e620000008800 */
[----:B------:R-:W-:Y:S01]  /*22a0*/  UMOV UR7, 0x400 ;  /* 0x0000040000077882 */ /* 0x000fe20000000000 */
[----:B------:R-:W-:Y:S01]  /*22b0*/  LOP3.LUT R10, R15, 0x38, R10, 0xf8, !PT ;  /* 0x000000380f0a7812 */ /* 0x000fe200078ef80a */
[----:B-1----:R-:W-:-:S06]  /*22c0*/  ULEA UR7, UR8, UR7, 0x18 ;  /* 0x0000000708077291 */ /* 0x002fcc000f8ec0ff */
[----:B0-----:R-:W-:-:S05]  /*22d0*/  LEA R11, R10, UR7, 0x2 ;  /* 0x000000070a0b7c11 */ /* 0x001fca000f8e10ff */
[----:B--2---:R0:W-:Y:S02]  /*22e0*/  STS [R11+0x80], R12 ;  /* 0x0000800c0b007388 */ /* 0x0041e40000000800 */
.L_x_63:
[----:B------:R-:W-:Y:S05]  /*22f0*/  BSYNC.RECONVERGENT B0 ;  /* 0x0000000000007941 */ /* 0x000fea0003800200 */
.L_x_62:
[----:B------:R-:W-:Y:S04]  /*2300*/  BSSY.RECONVERGENT B0, `(.L_x_64) ;  /* 0x0000017000007945 */ /* 0x000fe80003800200 */
[----:B------:R-:W-:Y:S05]  /*2310*/  @P2 BRA `(.L_x_65) ;  /* 0x0000000000542947 */ /* 0x000fea0003800000 */
[C---:B--23--:R-:W-:Y:S02]  /*2320*/  LOP3.LUT R13, R8.reuse, 0x7, RZ, 0xc0, !PT ;  /* 0x00000007080d7812 */ /* 0x04cfe400078ec0ff */
[----:B0---4-:R-:W-:-:S03]  /*2330*/  LEA.HI R11, R8, UR6, RZ, 0x1d ;  /* 0x00000006080b7c11 */ /* 0x011fc6000f8fe8ff */
[----:B------:R-:W-:Y:S01]  /*2340*/  VIADD R15, R13, UR4 ;  /* 0x000000040d0f7c36 */ /* 0x000fe20008000000 */
[----:B-1----:R-:W-:-:S04]  /*2350*/  ISETP.GE.AND P0, PT, R11, R7, PT ;  /* 0x000000070b00720c */ /* 0x002fc80003f06270 */
[----:B------:R-:W-:-:S13]  /*2360*/  ISETP.LT.AND P0, PT, R15, R6, !P0 ;  /* 0x000000060f00720c */ /* 0x000fda0004701270 */
[----:B------:R-:W0:Y:S01]  /*2370*/  @!P0 S2R R17, SR_CgaCtaId ;  /* 0x0000000000118919 */ /* 0x000e220000008800 */
[----:B------:R-:W-:Y:S02]  /*2380*/  @!P0 MOV R12, 0x400 ;  /* 0x00000400000c8802 */ /* 0x000fe40000000f00 */
[----:B------:R-:W-:Y:S02]  /*2390*/  @!P0 LOP3.LUT R10, R13, 0x38, R8, 0xf8, !PT ;  /* 0x000000380d0a8812 */ /* 0x000fe400078ef808 */
[----:B0-----:R-:W-:-:S05]  /*23a0*/  @!P0 LEA R17, R17, R12, 0x18 ;  /* 0x0000000c11118211 */ /* 0x001fca00078ec0ff */
        /* <DEDUP_REMOVED lines=11> */
[----:B--2---:R0:W-:Y:S02]  /*2460*/  STS [R13+0x80], R10 ;  /* 0x0000800a0d007388 */ /* 0x0041e40000000800 */
.L_x_65:
[----:B------:R-:W-:Y:S05]  /*2470*/  BSYNC.RECONVERGENT B0 ;  /* 0x0000000000007941 */ /* 0x000fea0003800200 */
.L_x_64:
[----:B------:R-:W-:Y:S01]  /*2480*/  IMAD R9, R3, 0x4, R9 ;  /* 0x0000000403097824 */ /* 0x000fe200078e0209 */
[----:B------:R-:W-:Y:S06]  /*2490*/  @P1 BRA `(.L_x_66) ;  /* 0xfffffff8004c1947 */ /* 0x000fec000383ffff */
.L_x_56:
[----:B------:R-:W-:-:S13]  /*24a0*/  ISETP.NE.AND P0, PT, R22, RZ, PT ;  /* 0x000000ff1600720c */ /* 0x000fda0003f05270 */
[----:B------:R-:W-:Y:S05]  /*24b0*/  @!P0 BRA `(.L_x_67) ;  /* 0x0000000400608947 */ /* 0x000fea0003800000 */
[----:B------:R-:W-:Y:S01]  /*24c0*/  IMAD.IADD R8, R0, 0x1, R9 ;  /* 0x0000000100087824 */ /* 0x000fe200078e0209 */
[----:B------:R-:W-:Y:S01]  /*24d0*/  BSSY.RECONVERGENT B0, `(.L_x_68) ;  /* 0x000001b000007945 */ /* 0x000fe20003800200 */
[----:B------:R-:W-:-:S03]  /*24e0*/  ISETP.NE.AND P1, PT, R22, 0x1, PT ;  /* 0x000000011600780c */ /* 0x000fc60003f25270 */
[----:B------:R-:W-:-:S13]  /*24f0*/  ISETP.GT.U32.AND P0, PT, R8, 0x3f, PT ;  /* 0x0000003f0800780c */ /* 0x000fda0003f04070 */
[----:B------:R-:W-:Y:S05]  /*2500*/  @P0 BRA `(.L_x_69) ;  /* 0x00000000005c0947 */ /* 0x000fea0003800000 */
[----:B01----:R-:W0:Y:S01]  /*2510*/  LDC.64 R4, c[0x0][0x398] ;  /* 0x0000e600ff047b82 */ /* 0x003e220000000a00 */
[C---:B------:R-:W-:Y:S02]  /*2520*/  LOP3.LUT R9, R8.reuse, 0x7, RZ, 0xc0, !PT ;  /* 0x0000000708097812 */ /* 0x040fe400078ec0ff */
[----:B------:R-:W-:-:S03]  /*2530*/  LEA.HI R10, R8, UR6, RZ, 0x1d ;  /* 0x00000006080a7c11 */ /* 0x000fc6000f8fe8ff */
[----:B----4-:R-:W-:Y:S01]  /*2540*/  VIADD R11, R9, UR4 ;  /* 0x00000004090b7c36 */ /* 0x010fe20008000000 */
[----:B0-----:R-:W-:-:S04]  /*2550*/  ISETP.GE.AND P0, PT, R10, R5, PT ;  /* 0x000000050a00720c */ /* 0x001fc80003f06270 */
[----:B------:R-:W-:-:S13]  /*2560*/  ISETP.LT.AND P0, PT, R11, R4, !P0 ;  /* 0x000000040b00720c */ /* 0x000fda0004701270 */
[----:B------:R-:W0:Y:S01]  /*2570*/  @!P0 S2R R7, SR_CgaCtaId ;  /* 0x0000000000078919 */ /* 0x000e220000008800 */
[----:B--2---:R-:W-:Y:S02]  /*2580*/  @!P0 MOV R6, 0x400 ;  /* 0x0000040000068802 */ /* 0x004fe40000000f00 */
[----:B------:R-:W-:Y:S02]  /*2590*/  @!P0 LOP3.LUT R5, R9, 0x38, R8, 0xf8, !PT ;  /* 0x0000003809058812 */ /* 0x000fe400078ef808 */
[----:B0-----:R-:W-:-:S05]  /*25a0*/  @!P0 LEA R6, R7, R6, 0x18 ;  /* 0x0000000607068211 */ /* 0x001fca00078ec0ff */
[----:B------:R-:W-:-:S05]  /*25b0*/  @!P0 IMAD R5, R5, 0x4, R6 ;  /* 0x0000000405058824 */ /* 0x000fca00078e0206 */
[----:B------:R0:W-:Y:S01]  /*25c0*/  @!P0 STS [R5+0x80], RZ ;  /* 0x000080ff05008388 */ /* 0x0001e20000000800 */
[----:B------:R-:W-:Y:S05]  /*25d0*/  @!P0 BRA `(.L_x_69) ;  /* 0x0000000000288947 */ /* 0x000fea0003800000 */
[----:B------:R-:W1:Y:S01]  /*25e0*/  LDC.64 R6, c[0x0][0x380] ;  /* 0x0000e000ff067b82 */ /* 0x000e620000000a00 */
[----:B0-----:R-:W-:-:S04]  /*25f0*/  IMAD R5, R10, R4, R11 ;  /* 0x000000040a057224 */ /* 0x001fc800078e020b */
[----:B-1----:R-:W-:-:S06]  /*2600*/  IMAD.WIDE R4, R5, 0x4, R6 ;  /* 0x0000000405047825 */ /* 0x002fcc00078e0206 */
[----:B------:R-:W2:Y:S01]  /*2610*/  LDG.E R4, desc[UR10][R4.64] ;  /* 0x0000000a04047981 */ /* 0x000ea2000c1e1900 */
[----:B------:R-:W0:Y:S01]  /*2620*/  S2UR UR7, SR_CgaCtaId ;  /* 0x00000000000779c3 */ /* 0x000e220000008800 */
[----:B------:R-:W-:Y:S01]  /*2630*/  UMOV UR5, 0x400 ;  /* 0x0000040000057882 */ /* 0x000fe20000000000 */
[----:B------:R-:W-:Y:S01]  /*2640*/  LOP3.LUT R9, R9, 0x38, R8, 0xf8, !PT ;  /* 0x0000003809097812 */ /* 0x000fe200078ef808 */
[----:B0-----:R-:W-:-:S06]  /*2650*/  ULEA UR5, UR7, UR5, 0x18 ;  /* 0x0000000507057291 */ /* 0x001fcc000f8ec0ff */
[----:B------:R-:W-:-:S05]  /*2660*/  LEA R9, R9, UR5, 0x2 ;  /* 0x0000000509097c11 */ /* 0x000fca000f8e10ff */
[----:B--2---:R0:W-:Y:S02]  /*2670*/  STS [R9+0x80], R4 ;  /* 0x0000800409007388 */ /* 0x0041e40000000800 */
.L_x_69:
[----:B------:R-:W-:Y:S05]  /*2680*/  BSYNC.RECONVERGENT B0 ;  /* 0x0000000000007941 */ /* 0x000fea0003800200 */
.L_x_68:
        /* <DEDUP_REMOVED lines=29> */
.L_x_71:
[----:B------:R-:W-:Y:S05]  /*2860*/  BSYNC.RECONVERGENT B0 ;  /* 0x0000000000007941 */ /* 0x000fea0003800200 */
.L_x_70:
[----:B------:R-:W-:Y:S05]  /*2870*/  @!P1 BRA `(.L_x_67) ;  /* 0x0000000000709947 */ /* 0x000fea0003800000 */
[----:B------:R-:W-:Y:S01]  /*2880*/  IMAD.IADD R8, R8, 0x1, R3 ;  /* 0x0000000108087824 */ /* 0x000fe200078e0203 */
[----:B------:R-:W-:Y:S04]  /*2890*/  BSSY.RECONVERGENT B0, `(.L_x_67) ;  /* 0x000001a000007945 */ /* 0x000fe80003800200 */
        /* <DEDUP_REMOVED lines=25> */
.L_x_72:
[----:B------:R-:W-:Y:S05]  /*2a30*/  BSYNC.RECONVERGENT B0 ;  /* 0x0000000000007941 */ /* 0x000fea0003800200 */
.L_x_67:
[----:B------:R-:W-:Y:S01]  /*2a40*/  BAR.SYNC.DEFER_BLOCKING 0x0 ;  /* 0x0000000000007b1d */ /* 0x000fe20000010000 */
[----:B------:R-:W-:-:S05]  /*2a50*/  IMAD.MOV.U32 R20, RZ, RZ, RZ ;  /* 0x000000ffff147224 */ /* 0x000fca00078e00ff */
[----:B------:R-:W0:Y:S02]  /*2a60*/  LDCU UR8, c[0x0][0x3a0] ;  /* 0x00007400ff0877ac */ /* 0x000e240008000800 */
.L_x_75:
[--C-:B------:R-:W-:Y:S01]  /*2a70*/  IMAD.IADD R23, R0, 0x1, R20.reuse ;  /* 0x0000000100177824 */ /* 0x100fe200078e0214 */
[----:B------:R-:W-:Y:S01]  /*2a80*/  BSSY.RECONVERGENT B0, `(.L_x_73) ;  /* 0x0000038000007945 */ /* 0x000fe20003800200 */
[----:B------:R-:W-:-:S03]  /*2a90*/  IMAD.IADD R20, R3, 0x1, R20 ;  /* 0x0000000103147824 */ /* 0x000fc600078e0214 */
[----:B------:R-:W-:Y:S02]  /*2aa0*/  ISETP.GT.U32.AND P0, PT, R23, 0x3f, PT ;  /* 0x0000003f1700780c */ /* 0x000fe40003f04070 */
[----:B------:R-:W-:-:S11]  /*2ab0*/  ISETP.GE.U32.AND P1, PT, R20, 0x40, PT ;  /* 0x000000401400780c */ /* 0x000fd60003f26070 */
[----:B------:R-:W-:Y:S05]  /*2ac0*/  @P0 BRA `(.L_x_74) ;  /* 0x0000000000cc0947 */ /* 0x000fea0003800000 */
[----:B0-----:R-:W0:Y:S01]  /*2ad0*/  LDC.64 R8, c[0x0][0x398] ;  /* 0x0000e600ff087b82 */ /* 0x001e220000000a00 */
[C---:B-1----:R-:W-:Y:S02]  /*2ae0*/  LOP3.LUT R4, R23.reuse, 0x7, RZ, 0xc0, !PT ;  /* 0x0000000717047812 */ /* 0x042fe400078ec0ff */
[----:B--2-4-:R-:W-:-:S03]  /*2af0*/  LEA.HI R6, R23, UR6, RZ, 0x1d ;  /* 0x0000000617067c11 */ /* 0x014fc6000f8fe8ff */
[----:B------:R-:W-:Y:S01]  /*2b00*/  VIADD R5, R4, UR8 ;  /* 0x0000000804057c36 */ /* 0x000fe20008000000 */
[----:B0-----:R-:W-:-:S04]  /*2b10*/  ISETP.GE.AND P0, PT, R6, R9, PT ;  /* 0x000000090600720c */ /* 0x001fc80003f06270 */
[----:B------:R-:W-:-:S13]  /*2b20*/  ISETP.GE.OR P0, PT, R5, R8, P0 ;  /* 0x000000080500720c */ /* 0x000fda0000706670 */
[----:B------:R-:W-:Y:S05]  /*2b30*/  @P0 BRA `(.L_x_74) ;  /* 0x0000000000b00947 */ /* 0x000fea0003800000 */
[----:B------:R-:W0:Y:S01]  /*2b40*/  LDC.64 R24, c[0x0][0x388] ;  /* 0x0000e200ff187b82 */ /* 0x000e220000000a00 */
[----:B------:R-:W-:-:S04]  /*2b50*/  IMAD R5, R6, R8, R5 ;  /* 0x0000000806057224 */ /* 0x000fc800078e0205 */
[----:B0-----:R-:W-:-:S05]  /*2b60*/  IMAD.WIDE R24, R5, 0x4, R24 ;  /* 0x0000000405187825 */ /* 0x001fca00078e0218 */
[----:B------:R-:W2:Y:S01]  /*2b70*/  LDG.E R17, desc[UR10][R24.64] ;  /* 0x0000000a18117981 */ /* 0x000ea2000c1e1900 */
[----:B------:R-:W0:Y:S01]  /*2b80*/  S2UR UR7, SR_CgaCtaId ;  /* 0x00000000000779c3 */ /* 0x000e220000008800 */
[----:B------:R-:W-:Y:S01]  /*2b90*/  UMOV UR5, 0x400 ;  /* 0x0000040000057882 */ /* 0x000fe20000000000 */
[----:B------:R-:W-:-:S05]  /*2ba0*/  IMAD.SHL.U32 R23, R23, 0x4, RZ ;  /* 0x0000000417177824 */ /* 0x000fca00078e00ff */
[C---:B------:R-:W-:Y:S02]  /*2bb0*/  LOP3.LUT R26, R23.reuse, 0x1c, RZ, 0xc0, !PT ;  /* 0x0000001c171a7812 */ /* 0x040fe400078ec0ff */
[----:B------:R-:W-:Y:S01]  /*2bc0*/  LOP3.LUT R23, R23, 0xe0, RZ, 0xc0, !PT ;  /* 0x000000e017177812 */ /* 0x000fe200078ec0ff */
[----:B0-----:R-:W-:-:S09]  /*2bd0*/  ULEA UR5, UR7, UR5, 0x18 ;  /* 0x0000000507057291 */ /* 0x001fd2000f8ec0ff */
[----:B------:R-:W-:Y:S04]  /*2be0*/  LDS R19, [R26+UR5+0x40] ;  /* 0x000040051a137984 */ /* 0x000fe80008000800 */
[----:B------:R-:W0:Y:S04]  /*2bf0*/  LDS.128 R8, [UR5] ;  /* 0x00000005ff087984 */ /* 0x000e280008000c00 */
[----:B------:R-:W-:Y:S04]  /*2c00*/  LDS R18, [R26+UR5+0x60] ;  /* 0x000060051a127984 */ /* 0x000fe80008000800 */
[----:B---3--:R-:W1:Y:S04]  /*2c10*/  LDS.128 R12, [UR5+0x20] ;  /* 0x00002005ff0c7984 */ /* 0x008e680008000c00 */
[----:B------:R-:W3:Y:S01]  /*2c20*/  LDS.128 R4, [R23+UR5+0x80] ;  /* 0x0000800517047984 */ /* 0x000ee20008000c00 */
[C---:B0-----:R-:W-:Y:S01]  /*2c30*/  FFMA R27, R19.reuse, R8, RZ ;  /* 0x00000008131b7223 */ /* 0x041fe200000000ff */
[----:B------:R-:W-:-:S03]  /*2c40*/  FFMA R8, R19, R9, RZ ;  /* 0x0000000913087223 */ /* 0x000fc600000000ff */
[C---:B-1----:R-:W-:Y:S01]  /*2c50*/  FFMA R9, R18.reuse, R12, R27 ;  /* 0x0000000c12097223 */ /* 0x042fe2000000001b */
[C---:B------:R-:W-:Y:S01]  /*2c60*/  FFMA R8, R18.reuse, R13, R8 ;  /* 0x0000000d12087223 */ /* 0x040fe20000000008 */
[C---:B------:R-:W-:Y:S01]  /*2c70*/  FFMA R13, R19.reuse, R10, RZ ;  /* 0x0000000a130d7223 */ /* 0x040fe200000000ff */
[----:B------:R-:W-:Y:S01]  /*2c80*/  FFMA R12, R19, R11, RZ ;  /* 0x0000000b130c7223 */ /* 0x000fe200000000ff */
[----:B---3--:R-:W-:Y:S02]  /*2c90*/  FFMA R4, R9, R4, RZ ;  /* 0x0000000409047223 */ /* 0x008fe400000000ff */
[C---:B------:R-:W-:Y:S01]  /*2ca0*/  FFMA R13, R18.reuse, R14, R13 ;  /* 0x0000000e120d7223 */ /* 0x040fe2000000000d */
[----:B------:R-:W-:Y:S01]  /*2cb0*/  FFMA R27, R18, R15, R12 ;  /* 0x0000000f121b7223 */ /* 0x000fe2000000000c */
[----:B------:R-:W-:Y:S02]  /*2cc0*/  FFMA R5, R5, R8, R4 ;  /* 0x0000000805057223 */ /* 0x000fe40000000004 */
[----:B------:R-:W0:Y:S02]  /*2cd0*/  LDS.128 R8, [UR5+0x10] ;  /* 0x00001005ff087984 */ /* 0x000e240008000c00 */
[----:B------:R-:W-:-:S02]  /*2ce0*/  FFMA R6, R6, R13, R5 ;  /* 0x0000000d06067223 */ /* 0x000fc40000000005 */
[----:B------:R-:W1:Y:S02]  /*2cf0*/  LDS.128 R12, [UR5+0x30] ;  /* 0x00003005ff0c7984 */ /* 0x000e640008000c00 */
[----:B------:R-:W-:Y:S02]  /*2d00*/  FFMA R27, R7, R27, R6 ;  /* 0x0000001b071b7223 */ /* 0x000fe40000000006 */
[----:B------:R-:W3:Y:S01]  /*2d10*/  LDS.128 R4, [R23+UR5+0x90] ;  /* 0x0000900517047984 */ /* 0x000ee20008000c00 */
[C---:B0-----:R-:W-:Y:S01]  /*2d20*/  FFMA R29, R19.reuse, R8, RZ ;  /* 0x00000008131d7223 */ /* 0x041fe200000000ff */
[C---:B------:R-:W-:Y:S01]  /*2d30*/  FFMA R8, R19.reuse, R9, RZ ;  /* 0x0000000913087223 */ /* 0x040fe200000000ff */
[C---:B------:R-:W-:Y:S01]  /*2d40*/  FFMA R9, R19.reuse, R10, RZ ;  /* 0x0000000a13097223 */ /* 0x040fe200000000ff */
[----:B------:R-:W-:Y:S01]  /*2d50*/  FFMA R10, R19, R11, RZ ;  /* 0x0000000b130a7223 */ /* 0x000fe200000000ff */
[C---:B-1----:R-:W-:Y:S01]  /*2d60*/  FFMA R12, R18.reuse, R12, R29 ;  /* 0x0000000c120c7223 */ /* 0x042fe2000000001d */
[C---:B------:R-:W-:Y:S01]  /*2d70*/  FFMA R8, R18.reuse, R13, R8 ;  /* 0x0000000d12087223 */ /* 0x040fe20000000008 */
[C---:B------:R-:W-:Y:S01]  /*2d80*/  FFMA R9, R18.reuse, R14, R9 ;  /* 0x0000000e12097223 */ /* 0x040fe20000000009 */
[----:B------:R-:W-:Y:S01]  /*2d90*/  FFMA R10, R18, R15, R10 ;  /* 0x0000000f120a7223 */ /* 0x000fe2000000000a */
[----:B---3--:R-:W-:-:S04]  /*2da0*/  FFMA R4, R12, R4, R27 ;  /* 0x000000040c047223 */ /* 0x008fc8000000001b */
[----:B------:R-:W-:-:S04]  /*2db0*/  FFMA R5, R5, R8, R4 ;  /* 0x0000000805057223 */ /* 0x000fc80000000004 */
[----:B------:R-:W-:-:S04]  /*2dc0*/  FFMA R6, R6, R9, R5 ;  /* 0x0000000906067223 */ /* 0x000fc80000000005 */
[----:B------:R-:W-:-:S04]  /*2dd0*/  FFMA R6, R7, R10, R6 ;  /* 0x0000000a07067223 */ /* 0x000fc80000000006 */
[----:B--2---:R-:W-:-:S05]  /*2de0*/  FADD R17, R6, R17 ;  /* 0x0000001106117221 */ /* 0x004fca0000000000 */
[----:B------:R0:W-:Y:S02]  /*2df0*/  STG.E desc[UR10][R24.64], R17 ;  /* 0x0000001118007986 */ /* 0x0001e4000c10190a */
.L_x_74:
[----:B0-----:R-:W-:Y:S05]  /*2e00*/  BSYNC.RECONVERGENT B0 ;  /* 0x0000000000007941 */ /* 0x001fea0003800200 */
.L_x_73:
[----:B------:R-:W-:Y:S05]  /*2e10*/  @!P1 BRA `(.L_x_75) ;  /* 0xfffffffc00149947 */ /* 0x000fea000383ffff */
[----:B------:R-:W0:Y:S01]  /*2e20*/  LDCU UR5, c[0x0][0x398] ;  /* 0x00007300ff0577ac */ /* 0x000e220008000800 */
[----:B------:R-:W-:-:S04]  /*2e30*/  UIADD3 UR4, UPT, UPT, UR4, 0x8, URZ ;  /* 0x0000000804047890 */ /* 0x000fc8000fffe0ff */
[----:B0-----:R-:W-:-:S09]  /*2e40*/  UISETP.GE.AND UP0, UPT, UR4, UR5, UPT ;  /* 0x000000050400728c */ /* 0x001fd2000bf06270 */
[----:B------:R-:W-:Y:S05]  /*2e50*/  BRA.U !UP0, `(.L_x_76) ;  /* 0xffffffe108947547 */ /* 0x000fea000b83ffff */
[----:B------:R-:W-:Y:S05]  /*2e60*/  EXIT ;  /* 0x000000000000794d */ /* 0x000fea0003800000 */
.L_x_77:
        /* <DEDUP_REMOVED lines=9> */
.L_x_194:


//--------------------- .text._Z22panelHouseholderKernelPfS_S_iiii --------------------------
	.section	.text._Z22panelHouseholderKernelPfS_S_iiii,"ax",@progbits
	.align	128
        .global         _Z22panelHouseholderKernelPfS_S_iiii
        .type           _Z22panelHouseholderKernelPfS_S_iiii,@function
        .size           _Z22panelHouseholderKernelPfS_S_iiii,(.L_x_192 - _Z22panelHouseholderKernelPfS_S_iiii)
        .other          _Z22panelHouseholderKernelPfS_S_iiii,@"STO_CUDA_ENTRY STV_DEFAULT"
_Z22panelHouseholderKernelPfS_S_iiii:
.text._Z22panelHouseholderKernelPfS_S_iiii:
[----:B------:R-:W0:Y:S01]  /*0000*/  LDC R1, c[0x0][0x37c] ;  /* 0x0000df00ff017b82 */ /* 0x000e220000000800 */
[----:B------:R-:W1:Y:S01]  /*0010*/  S2R R3, SR_CgaCtaId ;  /* 0x0000000000037919 */ /* 0x000e620000008800 */
[----:B------:R-:W2:Y:S01]  /*0020*/  LDCU UR40, c[0x0][0x2fc] ;  /* 0x00005f80ff2877ac */ /* 0x000ea20008000800 */
[----:B0-----:R-:W-:Y:S01]  /*0030*/  VIADD R1, R1, 0xfffffff8 ;  /* 0xfffffff801017836 */ /* 0x001fe20000000000 */
[----:B------:R-:W-:Y:S01]  /*0040*/  MOV R0, 0x400 ;  /* 0x0000040000007802 */ /* 0x000fe20000000f00 */
[----:B------:R-:W0:Y:S01]  /*0050*/  S2R R22, SR_TID.X ;  /* 0x0000000000167919 */ /* 0x000e220000002100 */
[----:B------:R-:W3:Y:S02]  /*0060*/  LDCU UR44, c[0x0][0x360] ;  /* 0x00006c00ff2c77ac */ /* 0x000ee40008000800 */
[----:B------:R-:W-:Y:S01]  /*0070*/  R2UR UR4, R1 ;  /* 0x00000000010472ca */ /* 0x000fe200000e0000 */
[----:B------:R-:W4:Y:S01]  /*0080*/  LDCU UR39, c[0x0][0x2f8] ;  /* 0x00005f00ff2777ac */ /* 0x000f220008000800 */
[----:B---3--:R-:W-:-:S11]  /*0090*/  USHF.L.U32 UR45, UR44, 0x2, URZ ;  /* 0x000000022c2d7899 */ /* 0x008fd600080006ff */
[----:B----4-:R-:W-:-:S03]  /*00a0*/  UIADD3 UR39, UP0, UPT, UR4, UR39, URZ ;  /* 0x0000002704277290 */ /* 0x010fc6000ff1e0ff */
[----:B------:R-:W-:Y:S01]  /*00b0*/  UMOV UR4, URZ ;  /* 0x000000ff00047c82 */ /* 0x000fe20008000000 */
[----:B--2---:R-:W-:Y:S01]  /*00c0*/  UIADD3.X UR40, UPT, UPT, URZ, UR40, URZ, UP0, !UPT ;  /* 0x00000028ff287290 */ /* 0x004fe200087fe4ff */
[----:B-1----:R-:W-:Y:S02]  /*00d0*/  LEA R0, R3, R0, 0x18 ;  /* 0x0000000003007211 */ /* 0x002fe400078ec0ff */
[----:B0-----:R-:W-:Y:S01]  /*00e0*/  LEA R23, R22, UR45, 0x2 ;  /* 0x0000002d16177c11 */ /* 0x001fe2000f8e10ff */
[----:B------:R-:W-:-:S03]  /*00f0*/  IMAD.MOV.U32 R2, RZ, RZ, R22 ;  /* 0x000000ffff027224 */ /* 0x000fc600078e0016 */
[----:B------:R-:W-:-:S04]  /*0100*/  IADD3 R23, PT, PT, R23, 0x80, R0 ;  /* 0x0000008017177810 */ /* 0x000fc80007ffe000 */
[----:B------:R-:W-:-:S07]  /*0110*/  MOV R3, R23 ;  /* 0x0000001700037202 */ /* 0x000fce0000000f00 */
.L_x_78:
[----:B------:R-:W-:Y:S01]  /*0120*/  UIADD3 UR4, UPT, UPT, UR44, UR4, URZ ;  /* 0x000000042c047290 */ /* 0x000fe2000fffe0ff */
[C---:B------:R-:W-:Y:S01]  /*0130*/  ISETP.GT.U32.AND P0, PT, R2.reuse, 0xf, PT ;  /* 0x0000000f0200780c */ /* 0x040fe20003f04070 */
[----:B------:R-:W-:Y:S02]  /*0140*/  VIADD R2, R2, UR44 ;  /* 0x0000002c02027c36 */ /* 0x000fe40008000000 */
[----:B------:R-:W-:-:S10]  /*0150*/  UISETP.GE.U32.AND UP0, UPT, UR4, 0x10, UPT ;  /* 0x000000100400788c */ /* 0x000fd4000bf06070 */
[----:B------:R0:W-:Y:S02]  /*0160*/  @!P0 STS [R3], RZ ;  /* 0x000000ff03008388 */ /* 0x0001e40000000800 */
[----:B0-----:R-:W-:Y:S01]  /*0170*/  VIADD R3, R3, UR45 ;  /* 0x0000002d03037c36 */ /* 0x001fe20008000000 */
[----:B------:R-:W-:Y:S06]  /*0180*/  BRA.U !UP0, `(.L_x_78) ;  /* 0xfffffffd08e47547 */ /* 0x000fec000b83ffff */
[----:B------:R-:W0:Y:S01]  /*0190*/  LDC.64 R2, c[0x0][0x380] ;  /* 0x0000e000ff027b82 */ /* 0x000e220000000a00 */
[----:B------:R-:W-:Y:S01]  /*01a0*/  IADD3 R19, PT, PT, R0, UR45, RZ ;  /* 0x0000002d00137c10 */ /* 0x000fe2000fffe0ff */
[----:B------:R-:W1:Y:S01]  /*01b0*/  LDCU.64 UR36, c[0x0][0x358] ;  /* 0x00006b00ff2477ac */ /* 0x000e620008000a00 */
[----:B------:R-:W2:Y:S01]  /*01c0*/  LDCU UR5, c[0x0][0x398] ;  /* 0x00007300ff0577ac */ /* 0x000ea20008000800 */
[----:B------:R-:W3:Y:S01]  /*01d0*/  LDCU.64 UR6, c[0x0][0x3a0] ;  /* 0x00007400ff0677ac */ /* 0x000ee20008000a00 */
[----:B------:R-:W-:-:S05]  /*01e0*/  UMOV UR4, URZ ;  /* 0x000000ff00047c82 */ /* 0x000fca0008000000 */
.L_x_81:
[----:B------:R-:W-:Y:S01]  /*01f0*/  VIADD R6, R22, UR4 ;  /* 0x0000000416067c36 */ /* 0x000fe20008000000 */
[----:B------:R-:W-:Y:S01]  /*0200*/  UIADD3 UR4, UPT, UPT, UR44, UR4, URZ ;  /* 0x000000042c047290 */ /* 0x000fe2000fffe0ff */
[----:B------:R-:W-:Y:S03]  /*0210*/  BSSY.RECONVERGENT B0, `(.L_x_79) ;  /* 0x000000e000007945 */ /* 0x000fe60003800200 */
[----:B------:R-:W-:Y:S01]  /*0220*/  ISETP.GT.U32.AND P0, PT, R6, 0xf, PT ;  /* 0x0000000f0600780c */ /* 0x000fe20003f04070 */
[----:B------:R-:W-:-:S12]  /*0230*/  UISETP.GE.U32.AND UP0, UPT, UR4, 0x10, UPT ;  /* 0x000000100400788c */ /* 0x000fd8000bf06070 */
[----:B----4-:R-:W-:Y:S05]  /*0240*/  @P0 BRA `(.L_x_80) ;  /* 0x0000000000280947 */ /* 0x010fea0003800000 */
[C---:B------:R-:W-:Y:S02]  /*0250*/  LOP3.LUT R4, R6.reuse, 0x7, RZ, 0xc0, !PT ;  /* 0x0000000706047812 */ /* 0x040fe400078ec0ff */
[----:B---3--:R-:W-:-:S03]  /*0260*/  LEA.HI R5, R6, UR7, RZ, 0x1d ;  /* 0x0000000706057c11 */ /* 0x008fc6000f8fe8ff */
[----:B------:R-:W-:-:S04]  /*0270*/  VIADD R4, R4, UR6 ;  /* 0x0000000604047c36 */ /* 0x000fc80008000000 */
[----:B--2---:R-:W-:-:S04]  /*0280*/  IMAD R5, R5, UR5, R4 ;  /* 0x0000000505057c24 */ /* 0x004fc8000f8e0204 */
[----:B0-----:R-:W-:-:S06]  /*0290*/  IMAD.WIDE R4, R5, 0x4, R2 ;  /* 0x0000000405047825 */ /* 0x001fcc00078e0202 */
[----:B-1----:R-:W2:Y:S01]  /*02a0*/  LDG.E R4, desc[UR36][R4.64] ;  /* 0x0000002404047981 */ /* 0x002ea2000c1e1900 */
[----:B------:R-:W-:-:S04]  /*02b0*/  SHF.L.U32 R6, R6, 0x2, RZ ;  /* 0x0000000206067819 */ /* 0x000fc800000006ff */
[----:B------:R-:W-:-:S05]  /*02c0*/  LOP3.LUT R6, R6, 0x3c, RZ, 0xc0, !PT ;  /* 0x0000003c06067812 */ /* 0x000fca00078ec0ff */
[----:B------:R-:W-:-:S05]  /*02d0*/  IMAD.IADD R7, R19, 0x1, R6 ;  /* 0x0000000113077824 */ /* 0x000fca00078e0206 */
[----:B--2---:R4:W-:Y:S02]  /*02e0*/  STS [R7+0x40], R4 ;  /* 0x0000400407007388 */ /* 0x0049e40000000800 */
.L_x_80:
[----:B-123--:R-:W-:Y:S05]  /*02f0*/  BSYNC.RECONVERGENT B0 ;  /* 0x0000000000007941 */ /* 0x00efea0003800200 */
.L_x_79:
[----:B------:R-:W-:Y:S05]  /*0300*/  BRA.U !UP0, `(.L_x_81) ;  /* 0xfffffffd08b87547 */ /* 0x000fea000b83ffff */
[----:B------:R-:W1:Y:S01]  /*0310*/  LDCU UR8, c[0x0][0x3a4] ;  /* 0x00007480ff0877ac */ /* 0x000e620008000800 */
[----:B------:R-:W1:Y:S02]  /*0320*/  LDCU UR4, c[0x0][0x39c] ;  /* 0x00007380ff0477ac */ /* 0x000e640008000800 */
[----:B-1----:R-:W-:Y:S01]  /*0330*/  UISETP.GE.AND UP0, UPT, UR8, UR4, UPT ;  /* 0x000000040800728c */ /* 0x002fe2000bf06270 */
[----:B------:R-:W-:Y:S08]  /*0340*/  BAR.SYNC.DEFER_BLOCKING 0x0 ;  /* 0x0000000000007b1d */ /* 0x000ff00000010000 */
[----:B------:R-:W-:Y:S05]  /*0350*/  BRA.U UP0, `(.L_x_82) ;  /* 0x0000004900247547 */ /* 0x000fea000b800000 */
[----:B0-----:R-:W0:Y:S01]  /*0360*/  I2F.U32.RP R2, UR44 ;  /* 0x0000002c00027d06 */ /* 0x001e220008209000 */
[----:B------:R-:W-:Y:S01]  /*0370*/  UMOV UR4, URZ ;  /* 0x000000ff00047c82 */ /* 0x000fe20008000000 */
[----:B------:R-:W1:Y:S01]  /*0380*/  LDCU UR7, c[0x0][0x398] ;  /* 0x00007300ff0777ac */ /* 0x000e620008000800 */
[----:B------:R-:W-:Y:S01]  /*0390*/  LEA R18, R22, R0, 0x2 ;  /* 0x0000000016127211 */ /* 0x000fe200078e10ff */
[----:B------:R-:W2:Y:S01]  /*03a0*/  LDCU UR9, c[0x0][0x3a0] ;  /* 0x00007400ff0977ac */ /* 0x000ea20008000800 */
[----:B------:R-:W-:Y:S02]  /*03b0*/  UISETP.NE.U32.AND UP2, UPT, UR44, URZ, UPT ;  /* 0x000000ff2c00728c */ /* 0x000fe4000bf45070 */
[----:B------:R-:W-:Y:S01]  /*03c0*/  UPLOP3.LUT UP3, UPT, UPT, UPT, UPT, 0x80, 0x8 ;  /* 0x000000000008789c */ /* 0x000fe20003f6f070 */
[----:B------:R-:W-:Y:S01]  /*03d0*/  UMOV UR38, URZ ;  /* 0x000000ff00267c82 */ /* 0x000fe20008000000 */
[----:B0-----:R-:W0:Y:S02]  /*03e0*/  MUFU.RCP R2, R2 ;  /* 0x0000000200027308 */ /* 0x001e240000001000 */
[----:B------:R-:W-:-:S02]  /*03f0*/  UP2UR UR46, UPR, URZ, 0x8 ;  /* 0x00000008ff2e7883 */ /* 0x000fc40008000000 */
[----:B--2---:R-:W-:Y:S01]  /*0400*/  UIADD3 UR47, UPT, UPT, UR8, -UR9, URZ ;  /* 0x80000009082f7290 */ /* 0x004fe2000fffe0ff */
[----:B0-----:R-:W-:Y:S02]  /*0410*/  VIADD R3, R2, 0xffffffe ;  /* 0x0ffffffe02037836 */ /* 0x001fe40000000000 */
[----:B------:R-:W-:-:S04]  /*0420*/  IMAD R2, R22, 0x4, R19 ;  /* 0x0000000416027824 */ /* 0x000fc800078e0213 */
[----:B------:R-:W0:Y:S02]  /*0430*/  F2I.FTZ.U32.TRUNC.NTZ R3, R3 ;  /* 0x0000000300037305 */ /* 0x000e24000021f000 */
[----:B0-----:R-:W-:-:S13]  /*0440*/  R2UR UR5, R3 ;  /* 0x00000000030572ca */ /* 0x001fda00000e0000 */
[----:B------:R-:W-:-:S04]  /*0450*/  UIADD3 UR6, UPT, UPT, URZ, -UR5, URZ ;  /* 0x80000005ff067290 */ /* 0x000fc8000fffe0ff */
[----:B------:R-:W-:-:S04]  /*0460*/  UIMAD UR6, UR6, UR44, URZ ;  /* 0x0000002c060672a4 */ /* 0x000fc8000f8e02ff */
[----:B------:R-:W-:-:S04]  /*0470*/  UIMAD.WIDE.U32 UR4, UR5, UR6, UR4 ;  /* 0x00000006050472a5 */ /* 0x000fc8000f8e0004 */
[----:B------:R-:W-:-:S07]  /*0480*/  UIMAD.WIDE.U32 UR4, UR5, 0x7, URZ ;  /* 0x00000007050478a5 */ /* 0x000fce000f8e00ff */
[----:B------:R-:W-:Y:S01]  /*0490*/  UMOV UR6, UR5 ;  /* 0x0000000500067c82 */ /* 0x000fe20008000000 */
[----:B------:R-:W-:Y:S02]  /*04a0*/  UIADD3 UR5, UPT, UPT, UR44, -0x1, URZ ;  /* 0xffffffff2c057890 */ /* 0x000fe4000fffe0ff */
[----:B------:R-:W-:Y:S02]  /*04b0*/  UIADD3 UR4, UPT, UPT, -UR6, URZ, URZ ;  /* 0x000000ff06047290 */ /* 0x000fe4000fffe1ff */
[----:B------:R-:W-:Y:S02]  /*04c0*/  ULEA.HI UR5, UR5, 0x1, URZ, 0x1c ;  /* 0x0000000105057891 */ /* 0x000fe4000f8fe0ff */
[----:B------:R-:W-:Y:S02]  /*04d0*/  UIMAD UR4, UR44, UR4, 0x7 ;  /* 0x000000072c0474a4 */ /* 0x000fe4000f8e0204 */
[----:B------:R-:W-:Y:S02]  /*04e0*/  ULOP3.LUT UR41, UR5, 0x7, URZ, 0xc0, !UPT ;  /* 0x0000000705297892 */ /* 0x000fe4000f8ec0ff */
[----:B------:R-:W-:-:S11]  /*04f0*/  UISETP.GE.U32.AND UP0, UPT, UR4, UR44, UPT ;  /* 0x0000002c0400728c */ /* 0x000fd6000bf06070 */
[----:B------:R-:W-:Y:S02]  /*0500*/  @UP0 UIADD3 UR4, UPT, UPT, UR4, -UR44, URZ ;  /* 0x8000002c04040290 */ /* 0x000fe4000fffe0ff */
[----:B------:R-:W-:Y:S02]  /*0510*/  @UP0 UIADD3 UR6, UPT, UPT, UR6, 0x1, URZ ;  /* 0x0000000106060890 */ /* 0x000fe4000fffe0ff */
[----:B------:R-:W-:Y:S02]  /*0520*/  UISETP.GE.U32.AND UP1, UPT, UR4, UR44, UPT ;  /* 0x0000002c0400728c */ /* 0x000fe4000bf26070 */
[----:B-1----:R-:W-:-:S04]  /*0530*/  UIADD3 UR4, UPT, UPT, UR7, -0x8, URZ ;  /* 0xfffffff807047890 */ /* 0x002fc8000fffe0ff */
[----:B------:R-:W-:-:S05]  /*0540*/  UISETP.NE.AND UP0, UPT, UR4, UR9, UPT ;  /* 0x000000090400728c */ /* 0x000fca000bf05270 */
[----:B------:R-:W-:Y:S02]  /*0550*/  @UP1 UIADD3 UR6, UPT, UPT, UR6, 0x1, URZ ;  /* 0x0000000106061890 */ /* 0x000fe4000fffe0ff */
[----:B------:R-:W-:Y:S02]  /*0560*/  UISETP.GE.AND UP1, UPT, UR8, UR9, UPT ;  /* 0x000000090800728c */ /* 0x000fe4000bf26270 */
[----:B------:R-:W-:Y:S02]  /*0570*/  @!UP2 ULOP3.LUT UR6, URZ, UR44, URZ, 0x33, !UPT ;  /* 0x0000002cff06a292 */ /* 0x000fe4000f8e33ff */
[----:B------:R-:W-:Y:S02]  /*0580*/  UPLOP3.LUT UP2, UP1, !UP1, UPT, !UP0, 0x80, 0xc8 ;  /* 0x0000000000c8789c */ /* 0x000fe4000494f080 */
[----:B------:R-:W-:Y:S02]  /*0590*/  UIADD3 UR6, UPT, UPT, UR6, 0x1, URZ ;  /* 0x0000000106067890 */ /* 0x000fe4000fffe0ff */
[----:B------:R-:W-:-:S02]  /*05a0*/  UISETP.GE.AND UP0, UPT, UR8, UR9, !UP0 ;  /* 0x000000090800728c */ /* 0x000fc4000c706270 */
[----:B------:R-:W-:Y:S02]  /*05b0*/  UP2UR UR50, UPR, URZ, 0x4 ;  /* 0x00000004ff327883 */ /* 0x000fe40008000000 */
[----:B------:R-:W-:Y:S02]  /*05c0*/  UP2UR UR51, UPR, URZ, 0x2 ;  /* 0x00000002ff337883 */ /* 0x000fe40008000000 */
[----:B------:R-:W-:Y:S02]  /*05d0*/  USEL UR49, UR47, URZ, !UP1 ;  /* 0x000000ff2f317287 */ /* 0x000fe4000c800000 */
[----:B------:R-:W-:Y:S02]  /*05e0*/  ULOP3.LUT UR48, UR6, 0x3, URZ, 0xc0, !UPT ;  /* 0x0000000306307892 */ /* 0x000fe4000f8ec0ff */
[----:B------:R-:W-:Y:S02]  /*05f0*/  ULOP3.LUT UR42, UR6, 0xc, URZ, 0xc0, !UPT ;  /* 0x0000000c062a7892 */ /* 0x000fe4000f8ec0ff */
[----:B------:R-:W-:-:S12]  /*0600*/  UP2UR UR52, UPR, URZ, 0x1 ;  /* 0x00000001ff347883 */ /* 0x000fd80008000000 */
.L_x_172:
[----:B------:R-:W-:Y:S01]  /*0610*/  UISETP.NE.AND UP0, UPT, UR52, URZ, UPT ;  /* 0x000000ff3400728c */ /* 0x000fe2000bf05270 */
[----:B------:R-:W-:-:S05]  /*0620*/  ISETP.NE.AND P0, PT, R22, RZ, PT ;  /* 0x000000ff1600720c */ /* 0x000fca0003f05270 */
[----:B------:R-:W-:-:S05]  /*0630*/  PLOP3.LUT P1, PT, PT, PT, UP0, 0x80, 0x8 ;  /* 0x000000000008781c */ /* 0x000fca0003f2f008 */
[----:B------:R-:W-:-:S08]  /*0640*/  @UP0 UIADD3 UR43, UPT, UPT, UR47, UR38, URZ ;  /* 0x000000262f2b0290 */ /* 0x000fd0000fffe0ff */
[----:B------:R-:W-:Y:S01]  /*0650*/  @P1 IMAD.MOV.U32 R17, RZ, RZ, 0x8 ;  /* 0x00000008ff111424 */ /* 0x000fe200078e00ff */
[----:B------:R-:W-:Y:S06]  /*0660*/  BRA.U UP0, `(.L_x_83) ;  /* 0x00000001002c7547 */ /* 0x000fec000b800000 */
[----:B------:R-:W-:Y:S01]  /*0670*/  UISETP.NE.AND UP0, UPT, UR50, URZ, UPT ;  /* 0x000000ff3200728c */ /* 0x000fe2000bf05270 */
[----:B------:R-:W-:Y:S01]  /*0680*/  HFMA2 R17, -RZ, RZ, 0, 4.76837158203125e-07 ;  /* 0x00000008ff117431 */ /* 0x000fe200000001ff */
[----:B------:R-:W-:-:S07]  /*0690*/  UMOV UR43, UR38 ;  /* 0x00000026002b7c82 */ /* 0x000fce0008000000 */
[----:B------:R-:W-:Y:S05]  /*06a0*/  BRA.U UP0, `(.L_x_83) ;  /* 0x00000001001c7547 */ /* 0x000fea000b800000 */
[----:B------:R-:W-:Y:S01]  /*06b0*/  UISETP.NE.AND UP0, UPT, UR51, URZ, UPT ;  /* 0x000000ff3300728c */ /* 0x000fe2000bf05270 */
[----:B------:R-:W-:-:S04]  /*06c0*/  IMAD.U32 R17, RZ, RZ, UR38 ;  /* 0x00000026ff117e24 */ /* 0x000fc8000f8e00ff */
[----:B------:R-:W-:Y:S01]  /*06d0*/  VIADD R17, R17, 0x7 ;  /* 0x0000000711117836 */ /* 0x000fe20000000000 */
[----:B------:R-:W-:Y:S02]  /*06e0*/  PLOP3.LUT P1, PT, PT, PT, UP0, 0x80, 0x8 ;  /* 0x000000000008781c */ /* 0x000fe40003f2f008 */
[----:B------:R-:W-:-:S03]  /*06f0*/  PLOP3.LUT P2, PT, PT, PT, UP0, 0x80, 0x8 ;  /* 0x000000000008781c */ /* 0x000fc60003f4f008 */
[----:B------:R-:W-:-:S07]  /*0700*/  @!UP0 UIADD3 UR43, UPT, UPT, UR47, UR38, URZ ;  /* 0x000000262f2b8290 */ /* 0x000fce000fffe0ff */
[----:B------:R-:W-:-:S05]  /*0710*/  @UP0 UMOV UR43, UR38 ;  /* 0x00000026002b0c82 */ /* 0x000fca0008000000 */
.L_x_83:
[----:B------:R-:W-:Y:S04]  /*0720*/  BSSY.RECONVERGENT B6, `(.L_x_84) ;  /* 0x000000f000067945 */ /* 0x000fe80003800200 */
[----:B------:R-:W-:Y:S05]  /*0730*/  @P0 BRA `(.L_x_85) ;  /* 0x0000000000340947 */ /* 0x000fea0003800000 */
[----:B------:R-:W0:Y:S01]  /*0740*/  LDCU UR4, c[0x0][0x2f8] ;  /* 0x00005f00ff0477ac */ /* 0x000e220008000800 */
[----:B------:R-:W-:Y:S01]  /*0750*/  MOV R16, UR43 ;  /* 0x0000002b00107c02 */ /* 0x000fe20008000f00 */
[----:B----4-:R-:W-:Y:S01]  /*0760*/  IMAD.U32 R7, RZ, RZ, UR40 ;  /* 0x00000028ff077e24 */ /* 0x010fe2000f8e00ff */
[----:B------:R-:W-:Y:S01]  /*0770*/  MOV R0, 0x8 ;  /* 0x0000000800007802 */ /* 0x000fe20000000f00 */
[----:B------:R-:W1:Y:S01]  /*0780*/  LDCU.64 UR6, c[0x4][URZ] ;  /* 0x01000000ff0677ac */ /* 0x000e620008000a00 */
[----:B------:R-:W-:Y:S02]  /*0790*/  MOV R6, UR39 ;  /* 0x0000002700067c02 */ /* 0x000fe40008000f00 */
[----:B------:R2:W3:Y:S01]  /*07a0*/  LDC.64 R8, c[0x4][R0] ;  /* 0x0100000000087b82 */ /* 0x0004e20000000a00 */
[----:B0-----:R-:W-:Y:S01]  /*07b0*/  UIADD3 UR4, UPT, UPT, -UR4, UR39, URZ ;  /* 0x0000002704047290 */ /* 0x001fe2000fffe1ff */
[----:B-1----:R-:W-:Y:S02]  /*07c0*/  IMAD.U32 R4, RZ, RZ, UR6 ;  /* 0x00000006ff047e24 */ /* 0x002fe4000f8e00ff */
[----:B------:R-:W-:-:S06]  /*07d0*/  IMAD.U32 R5, RZ, RZ, UR7 ;  /* 0x00000007ff057e24 */ /* 0x000fcc000f8e00ff */
[----:B------:R2:W-:Y:S03]  /*07e0*/  STL.64 [UR4], R16 ;  /* 0x00000010ff007987 */ /* 0x0005e60008100a04 */
[----:B------:R-:W-:-:S07]  /*07f0*/  LEPC R20, `(.L_x_85) ;  /* 0x000000001014794e */ /* 0x000fce0000000000 */
[----:B--23--:R-:W-:Y:S05]  /*0800*/  CALL.ABS.NOINC R8 ;  /* 0x0000000008007343 */ /* 0x00cfea0003c00000 */
.L_x_85:
[----:B------:R-:W-:Y:S05]  /*0810*/  BSYNC.RECONVERGENT B6 ;  /* 0x0000000000067941 */ /* 0x000fea0003800200 */
.L_x_84:
[----:B----4-:R-:W-:Y:S01]  /*0820*/  IMAD.U32 R4, RZ, RZ, UR38 ;  /* 0x00000026ff047e24 */ /* 0x010fe2000f8e00ff */
[----:B------:R-:W-:Y:S01]  /*0830*/  ISETP.LE.AND P0, PT, R17, UR43, PT ;  /* 0x0000002b11007c0c */ /* 0x000fe2000bf03270 */
[----:B------:R-:W-:-:S03]  /*0840*/  IMAD.MOV.U32 R3, RZ, RZ, RZ ;  /* 0x000000ffff037224 */ /* 0x000fc600078e00ff */
[----:B------:R-:W-:-:S04]  /*0850*/  LEA R4, R4, UR43, 0x3 ;  /* 0x0000002b04047c11 */ /* 0x000fc8000f8e18ff */
[----:B------:R-:W-:-:S05]  /*0860*/  LEA R4, R4, R19, 0x2 ;  /* 0x0000001304047211 */ /* 0x000fca00078e10ff */
[----:B------:R0:W1:Y:S01]  /*0870*/  LDS R5, [R4+0x40] ;  /* 0x0000400004057984 */ /* 0x0000620000000800 */
[----:B------:R-:W-:Y:S05]  /*0880*/  @P0 BRA `(.L_x_86) ;  /* 0x0000000000580947 */ /* 0x000fea0003800000 */
[----:B------:R-:W2:Y:S01]  /*0890*/  S2UR UR5, SR_CgaCtaId ;  /* 0x00000000000579c3 */ /* 0x000ea20000008800 */
[----:B------:R-:W-:Y:S01]  /*08a0*/  UMOV UR4, 0x400 ;  /* 0x0000040000047882 */ /* 0x000fe20000000000 */
[----:B------:R-:W-:Y:S01]  /*08b0*/  MOV R3, UR38 ;  /* 0x0000002600037c02 */ /* 0x000fe20008000f00 */
[----:B------:R-:W-:Y:S01]  /*08c0*/  VIADD R6, R22, UR43 ;  /* 0x0000002b16067c36 */ /* 0x000fe20008000000 */
[----:B------:R-:W-:Y:S01]  /*08d0*/  BSSY.RECONVERGENT B0, `(.L_x_86) ;  /* 0x0000011000007945 */ /* 0x000fe20003800200 */
[----:B------:R-:W-:Y:S02]  /*08e0*/  IMAD.U32 R8, RZ, RZ, UR43 ;  /* 0x0000002bff087e24 */ /* 0x000fe4000f8e00ff */
[----:B------:R-:W-:Y:S02]  /*08f0*/  IMAD R0, R3, 0x8, R6 ;  /* 0x0000000803007824 */ /* 0x000fe400078e0206 */
[----:B------:R-:W-:Y:S01]  /*0900*/  IMAD.MOV.U32 R3, RZ, RZ, RZ ;  /* 0x000000ffff037224 */ /* 0x000fe200078e00ff */
[----:B--2---:R-:W-:-:S04]  /*0910*/  ULEA UR4, UR5, UR4, 0x18 ;  /* 0x0000000405047291 */ /* 0x004fc8000f8ec0ff */
[----:B------:R-:W-:-:S06]  /*0920*/  UIADD3 UR4, UPT, UPT, UR45, UR4, URZ ;  /* 0x000000042d047290 */ /* 0x000fcc000fffe0ff */
[----:B------:R-:W-:-:S05]  /*0930*/  IMAD.U32 R19, RZ, RZ, UR4 ;  /* 0x00000004ff137e24 */ /* 0x000fca000f8e00ff */
[----:B------:R-:W-:-:S04]  /*0940*/  LEA R0, R0, R19, 0x2 ;  /* 0x0000001300007211 */ /* 0x000fc800078e10ff */
[----:B------:R-:W-:-:S07]  /*0950*/  IADD3 R0, PT, PT, R0, 0x40, RZ ;  /* 0x0000004000007810 */ /* 0x000fce0007ffe0ff */
.L_x_87:
[----:B------:R-:W-:Y:S01]  /*0960*/  ISETP.GE.AND P0, PT, R6, R17, PT ;  /* 0x000000110600720c */ /* 0x000fe20003f06270 */
[----:B------:R-:W-:Y:S02]  /*0970*/  VIADD R8, R8, UR44 ;  /* 0x0000002c08087c36 */ /* 0x000fe40008000000 */
[----:B------:R-:W-:-:S03]  /*0980*/  VIADD R6, R6, UR44 ;  /* 0x0000002c06067c36 */ /* 0x000fc60008000000 */
[----:B------:R-:W-:-:S07]  /*0990*/  ISETP.GE.AND P1, PT, R8, R17, PT ;  /* 0x000000110800720c */ /* 0x000fce0003f26270 */
[----:B------:R2:W3:Y:S02]  /*09a0*/  @!P0 LDS R10, [R0] ;  /* 0x00000000000a8984 */ /* 0x0004e40000000800 */
[----:B--2---:R-:W-:Y:S01]  /*09b0*/  IADD3 R0, PT, PT, R0, UR45, RZ ;  /* 0x0000002d00007c10 */ /* 0x004fe2000fffe0ff */
[----:B---3--:R-:W-:-:S03]  /*09c0*/  @!P0 FFMA R3, R10, R10, R3 ;  /* 0x0000000a0a038223 */ /* 0x008fc60000000003 */
[----:B------:R-:W-:Y:S05]  /*09d0*/  @!P1 BRA `(.L_x_87) ;  /* 0xfffffffc00e09947 */ /* 0x000fea000383ffff */
[----:B------:R-:W-:Y:S05]  /*09e0*/  BSYNC.RECONVERGENT B0 ;  /* 0x0000000000007941 */ /* 0x000fea0003800200 */
.L_x_86:
[----:B------:R-:W-:Y:S01]  /*09f0*/  ISETP.GT.U32.AND P0, PT, R22, 0xf, PT ;  /* 0x0000000f1600780c */ /* 0x000fe20003f04070 */
[----:B------:R2:W-:Y:S01]  /*0a00*/  STS [R18], R3 ;  /* 0x0000000312007388 */ /* 0x0005e20000000800 */
[----:B------:R-:W-:Y:S05]  /*0a10*/  WARPSYNC.ALL ;  /* 0x0000000000007948 */ /* 0x000fea0003800000 */
[----:B------:R-:W-:Y:S01]  /*0a20*/  BSSY.RECONVERGENT B0, `(.L_x_88) ;  /* 0x0000061000007945 */ /* 0x000fe20003800200 */
[----:B------:R-:W-:Y:S06]  /*0a30*/  BAR.SYNC.DEFER_BLOCKING 0x0 ;  /* 0x0000000000007b1d */ /* 0x000fec0000010000 */
[----:B--2---:R-:W-:Y:S05]  /*0a40*/  @P0 BRA `(.L_x_89) ;  /* 0x0000000400780947 */ /* 0x004fea0003800000 */
[----:B------:R-:W-:Y:S01]  /*0a50*/  UISETP.GE.U32.AND UP0, UPT, UR44, 0x71, UPT ;  /* 0x000000712c00788c */ /* 0x000fe2000bf06070 */
[----:B------:R-:W-:Y:S01]  /*0a60*/  IMAD.MOV.U32 R7, RZ, RZ, RZ ;  /* 0x000000ffff077224 */ /* 0x000fe200078e00ff */
[----:B------:R-:W-:Y:S01]  /*0a70*/  UISETP.NE.AND UP1, UPT, UR41, URZ, UPT ;  /* 0x000000ff2900728c */ /* 0x000fe2000bf25270 */
[----:B------:R-:W-:-:S06]  /*0a80*/  IMAD.MOV.U32 R3, RZ, RZ, RZ ;  /* 0x000000ffff037224 */ /* 0x000fcc00078e00ff */
[----:B------:R-:W-:Y:S05]  /*0a90*/  BRA.U !UP0, `(.L_x_90) ;  /* 0x0000000108ac7547 */ /* 0x000fea000b800000 */
[----:B------:R-:W-:Y:S01]  /*0aa0*/  UIADD3 UR4, UPT, UPT, UR44, -0x1, URZ ;  /* 0xffffffff2c047890 */ /* 0x000fe2000fffe0ff */
[----:B------:R-:W-:Y:S02]  /*0ab0*/  HFMA2 R7, -RZ, RZ, 0, 0 ;  /* 0x00000000ff077431 */ /* 0x000fe400000001ff */
[----:B------:R-:W-:Y:S01]  /*0ac0*/  IMAD.MOV.U32 R3, RZ, RZ, RZ ;  /* 0x000000ffff037224 */ /* 0x000fe200078e00ff */
[----:B------:R-:W-:-:S04]  /*0ad0*/  ULEA.HI UR4, UR4, 0x1, URZ, 0x1c ;  /* 0x0000000104047891 */ /* 0x000fc8000f8fe0ff */
[----:B------:R-:W-:-:S03]  /*0ae0*/  ULOP3.LUT UR5, UR4, 0x1ffffff8, URZ, 0xc0, !UPT ;  /* 0x1ffffff804057892 */ /* 0x000fc6000f8ec0ff */
[----:B------:R-:W-:-:S09]  /*0af0*/  UMOV UR4, URZ ;  /* 0x000000ff00047c82 */ /* 0x000fd20008000000 */
.L_x_91:
[----:B------:R-:W-:Y:S01]  /*0b00*/  IMAD.IADD R10, R22, 0x1, R3 ;  /* 0x00000001160a7824 */ /* 0x000fe200078e0203 */
[C---:B------:R-:W-:Y:S01]  /*0b10*/  LEA R11, R3.reuse, R18, 0x2 ;  /* 0x00000012030b7211 */ /* 0x040fe200078e10ff */
[----:B------:R-:W-:Y:S01]  /*0b20*/  UIADD3 UR4, UPT, UPT, UR4, 0x8, URZ ;  /* 0x0000000804047890 */ /* 0x000fe2000fffe0ff */
[----:B------:R-:W-:Y:S02]  /*0b30*/  VIADD R3, R3, 0x80 ;  /* 0x0000008003037836 */ /* 0x000fe40000000000 */
[C---:B------:R-:W-:Y:S01]  /*0b40*/  ISETP.GE.U32.AND P6, PT, R10.reuse, UR44, PT ;  /* 0x0000002c0a007c0c */ /* 0x040fe2000bfc6070 */
[C---:B------:R-:W-:Y:S01]  /*0b50*/  VIADD R6, R10.reuse, 0x10 ;  /* 0x000000100a067836 */ /* 0x040fe20000000000 */
[C---:B------:R-:W-:Y:S01]  /*0b60*/  IADD3 R9, PT, PT, R10.reuse, 0x60, RZ ;  /* 0x000000600a097810 */ /* 0x040fe20007ffe0ff */
[----:B------:R-:W-:Y:S01]  /*0b70*/  VIADD R8, R10, 0x20 ;  /* 0x000000200a087836 */ /* 0x000fe20000000000 */
[----:B------:R-:W-:Y:S02]  /*0b80*/  UISETP.NE.AND UP0, UPT, UR4, UR5, UPT ;  /* 0x000000050400728c */ /* 0x000fe4000bf05270 */
[----:B------:R-:W-:-:S02]  /*0b90*/  ISETP.GE.U32.AND P5, PT, R6, UR44, PT ;  /* 0x0000002c06007c0c */ /* 0x000fc4000bfa6070 */
[----:B------:R-:W-:Y:S01]  /*0ba0*/  ISETP.GE.U32.AND P4, PT, R8, UR44, PT ;  /* 0x0000002c08007c0c */ /* 0x000fe2000bf86070 */
[C---:B------:R-:W-:Y:S01]  /*0bb0*/  VIADD R8, R10.reuse, 0x40 ;  /* 0x000000400a087836 */ /* 0x040fe20000000000 */
[----:B------:R-:W-:Y:S02]  /*0bc0*/  IADD3 R6, PT, PT, R10, 0x30, RZ ;  /* 0x000000300a067810 */ /* 0x000fe40007ffe0ff */
[----:B------:R-:W-:Y:S01]  /*0bd0*/  ISETP.GE.U32.AND P0, PT, R9, UR44, PT ;  /* 0x0000002c09007c0c */ /* 0x000fe2000bf06070 */
[----:B------:R-:W2:Y:S01]  /*0be0*/  @!P6 LDS R0, [R11] ;  /* 0x000000000b00e984 */ /* 0x000ea20000000800 */
[----:B------:R-:W-:Y:S01]  /*0bf0*/  ISETP.GE.U32.AND P3, PT, R6, UR44, PT ;  /* 0x0000002c06007c0c */ /* 0x000fe2000bf66070 */
[----:B------:R-:W-:Y:S01]  /*0c00*/  VIADD R9, R10, 0x70 ;  /* 0x000000700a097836 */ /* 0x000fe20000000000 */
[----:B------:R-:W-:Y:S01]  /*0c10*/  ISETP.GE.U32.AND P2, PT, R8, UR44, PT ;  /* 0x0000002c08007c0c */ /* 0x000fe2000bf46070 */
[----:B------:R-:W-:Y:S02]  /*0c20*/  VIADD R8, R10, 0x50 ;  /* 0x000000500a087836 */ /* 0x000fe40000000000 */
[----:B------:R-:W3:Y:S03]  /*0c30*/  @!P5 LDS R6, [R11+0x40] ;  /* 0x000040000b06d984 */ /* 0x000ee60000000800 */
[----:B------:R-:W-:-:S02]  /*0c40*/  ISETP.GE.U32.AND P1, PT, R8, UR44, PT ;  /* 0x0000002c08007c0c */ /* 0x000fc4000bf26070 */
[----:B------:R-:W4:Y:S04]  /*0c50*/  @!P4 LDS R8, [R11+0x80] ;  /* 0x000080000b08c984 */ /* 0x000f280000000800 */
[----:B------:R-:W5:Y:S04]  /*0c60*/  @!P3 LDS R10, [R11+0xc0] ;  /* 0x0000c0000b0ab984 */ /* 0x000f680000000800 */
[----:B------:R-:W-:Y:S04]  /*0c70*/  @!P0 LDS R14, [R11+0x180] ;  /* 0x000180000b0e8984 */ /* 0x000fe80000000800 */
[----:B------:R-:W-:Y:S01]  /*0c80*/  @!P1 LDS R12, [R11+0x140] ;  /* 0x000140000b0c9984 */ /* 0x000fe20000000800 */
[----:B--2---:R-:W-:Y:S01]  /*0c90*/  @!P6 FADD R7, R7, R0 ;  /* 0x000000000707e221 */ /* 0x004fe20000000000 */
[----:B------:R-:W-:-:S02]  /*0ca0*/  ISETP.GE.U32.AND P6, PT, R9, UR44, PT ;  /* 0x0000002c09007c0c */ /* 0x000fc4000bfc6070 */
[----:B------:R-:W2:Y:S01]  /*0cb0*/  @!P2 LDS R0, [R11+0x100] ;  /* 0x000100000b00a984 */ /* 0x000ea20000000800 */
[----:B---3--:R-:W-:-:S04]  /*0cc0*/  @!P5 FADD R7, R7, R6 ;  /* 0x000000060707d221 */ /* 0x008fc80000000000 */
[----:B----4-:R-:W-:-:S06]  /*0cd0*/  @!P4 FADD R7, R7, R8 ;  /* 0x000000080707c221 */ /* 0x010fcc0000000000 */
[----:B------:R-:W3:Y:S01]  /*0ce0*/  @!P6 LDS R16, [R11+0x1c0] ;  /* 0x0001c0000b10e984 */ /* 0x000ee20000000800 */
[----:B-----5:R-:W-:-:S04]  /*0cf0*/  @!P3 FADD R7, R7, R10 ;  /* 0x0000000a0707b221 */ /* 0x020fc80000000000 */
[----:B--2---:R-:W-:-:S04]  /*0d00*/  @!P2 FADD R7, R7, R0 ;  /* 0x000000000707a221 */ /* 0x004fc80000000000 */
[----:B------:R-:W-:-:S04]  /*0d10*/  @!P1 FADD R7, R7, R12 ;  /* 0x0000000c07079221 */ /* 0x000fc80000000000 */
[----:B------:R-:W-:-:S04]  /*0d20*/  @!P0 FADD R7, R7, R14 ;  /* 0x0000000e07078221 */ /* 0x000fc80000000000 */
[----:B---3--:R-:W-:Y:S01]  /*0d30*/  @!P6 FADD R7, R7, R16 ;  /* 0x000000100707e221 */ /* 0x008fe20000000000 */
[----:B------:R-:W-:Y:S06]  /*0d40*/  BRA.U UP0, `(.L_x_91) ;  /* 0xfffffffd006c7547 */ /* 0x000fec000b83ffff */
.L_x_90:
[----:B------:R-:W-:Y:S05]  /*0d50*/  BRA.U !UP1, `(.L_x_92) ;  /* 0x0000000109b07547 */ /* 0x000fea000b800000 */
[----:B------:R-:W-:Y:S02]  /*0d60*/  UIADD3 UR4, UPT, UPT, UR41, -0x1, URZ ;  /* 0xffffffff29047890 */ /* 0x000fe4000fffe0ff */
[----:B------:R-:W-:Y:S02]  /*0d70*/  UIADD3 UR5, UPT, UPT, UR44, -0x1, URZ ;  /* 0xffffffff2c057890 */ /* 0x000fe4000fffe0ff */
[----:B------:R-:W-:Y:S02]  /*0d80*/  UISETP.GE.U32.AND UP0, UPT, UR4, 0x3, UPT ;  /* 0x000000030400788c */ /* 0x000fe4000bf06070 */
[----:B------:R-:W-:-:S04]  /*0d90*/  ULEA.HI UR6, UR5, 0x1, URZ, 0x1c ;  /* 0x0000000105067891 */ /* 0x000fc8000f8fe0ff */
[----:B------:R-:W-:-:S03]  /*0da0*/  ULOP3.LUT UP1, URZ, UR6, 0x3, URZ, 0xc0, !UPT ;  /* 0x0000000306ff7892 */ /* 0x000fc6000f82c0ff */
[----:B------:R-:W-:Y:S08]  /*0db0*/  BRA.U !UP0, `(.L_x_93) ;  /* 0x0000000108487547 */ /* 0x000ff0000b800000 */
[----:B------:R-:W-:Y:S02]  /*0dc0*/  IADD3 R0, PT, PT, R22, R3, RZ ;  /* 0x0000000316007210 */ /* 0x000fe40007ffe0ff */
[C---:B------:R-:W-:Y:S01]  /*0dd0*/  LEA R9, R3.reuse, R18, 0x2 ;  /* 0x0000001203097211 */ /* 0x040fe200078e10ff */
[----:B------:R-:W-:Y:S01]  /*0de0*/  VIADD R3, R3, 0x40 ;  /* 0x0000004003037836 */ /* 0x000fe20000000000 */
[C---:B------:R-:W-:Y:S01]  /*0df0*/  ISETP.GE.U32.AND P0, PT, R0.reuse, UR44, PT ;  /* 0x0000002c00007c0c */ /* 0x040fe2000bf06070 */
[C---:B------:R-:W-:Y:S02]  /*0e00*/  VIADD R6, R0.reuse, 0x10 ;  /* 0x0000001000067836 */ /* 0x040fe40000000000 */
[C---:B------:R-:W-:Y:S02]  /*0e10*/  VIADD R8, R0.reuse, 0x20 ;  /* 0x0000002000087836 */ /* 0x040fe40000000000 */
[----:B------:R-:W-:Y:S01]  /*0e20*/  VIADD R0, R0, 0x30 ;  /* 0x0000003000007836 */ /* 0x000fe20000000000 */
[----:B------:R-:W-:-:S02]  /*0e30*/  ISETP.GE.U32.AND P1, PT, R6, UR44, PT ;  /* 0x0000002c06007c0c */ /* 0x000fc4000bf26070 */
[----:B------:R-:W-:Y:S02]  /*0e40*/  ISETP.GE.U32.AND P2, PT, R8, UR44, PT ;  /* 0x0000002c08007c0c */ /* 0x000fe4000bf46070 */
[----:B------:R-:W-:-:S03]  /*0e50*/  ISETP.GE.U32.AND P3, PT, R0, UR44, PT ;  /* 0x0000002c00007c0c */ /* 0x000fc6000bf66070 */
[----:B------:R-:W2:Y:S06]  /*0e60*/  @!P0 LDS R0, [R9] ;  /* 0x0000000009008984 */ /* 0x000eac0000000800 */
[----:B------:R-:W3:Y:S04]  /*0e70*/  @!P1 LDS R6, [R9+0x40] ;  /* 0x0000400009069984 */ /* 0x000ee80000000800 */
[----:B------:R-:W4:Y:S04]  /*0e80*/  @!P2 LDS R8, [R9+0x80] ;  /* 0x000080000908a984 */ /* 0x000f280000000800 */
[----:B------:R-:W5:Y:S01]  /*0e90*/  @!P3 LDS R10, [R9+0xc0] ;  /* 0x0000c000090ab984 */ /* 0x000f620000000800 */
[----:B--2---:R-:W-:-:S04]  /*0ea0*/  @!P0 FADD R7, R7, R0 ;  /* 0x0000000007078221 */ /* 0x004fc80000000000 */
[----:B---3--:R-:W-:-:S04]  /*0eb0*/  @!P1 FADD R7, R7, R6 ;  /* 0x0000000607079221 */ /* 0x008fc80000000000 */
[----:B----4-:R-:W-:-:S04]  /*0ec0*/  @!P2 FADD R7, R7, R8 ;  /* 0x000000080707a221 */ /* 0x010fc80000000000 */
[----:B-----5:R-:W-:-:S07]  /*0ed0*/  @!P3 FADD R7, R7, R10 ;  /* 0x0000000a0707b221 */ /* 0x020fce0000000000 */
.L_x_93:
[----:B------:R-:W-:Y:S05]  /*0ee0*/  BRA.U !UP1, `(.L_x_92) ;  /* 0x00000001094c7547 */ /* 0x000fea000b800000 */
[----:B------:R-:W-:-:S06]  /*0ef0*/  ULOP3.LUT UP0, URZ, UR5, 0x10, URZ, 0xc0, !UPT ;  /* 0x0000001005ff7892 */ /* 0x000fcc000f80c0ff */
[----:B------:R-:W-:Y:S01]  /*0f00*/  PLOP3.LUT P0, PT, PT, PT, UP0, 0x80, 0x8 ;  /* 0x000000000008781c */ /* 0x000fe20003f0f008 */
[----:B------:R-:W-:-:S09]  /*0f10*/  ULOP3.LUT UP0, URZ, UR5, 0x30, URZ, 0xc0, !UPT ;  /* 0x0000003005ff7892 */ /* 0x000fd2000f80c0ff */
[----:B------:R-:W-:Y:S05]  /*0f20*/  BRA.U !UP0, `(.L_x_94) ;  /* 0x0000000108287547 */ /* 0x000fea000b800000 */
[----:B------:R-:W-:Y:S01]  /*0f30*/  IADD3 R0, PT, PT, R22, R3, RZ ;  /* 0x0000000316007210 */ /* 0x000fe20007ffe0ff */
[C---:B------:R-:W-:Y:S01]  /*0f40*/  IMAD R8, R3.reuse, 0x4, R18 ;  /* 0x0000000403087824 */ /* 0x040fe200078e0212 */
[----:B------:R-:W-:Y:S02]  /*0f50*/  IADD3 R3, PT, PT, R3, 0x20, RZ ;  /* 0x0000002003037810 */ /* 0x000fe40007ffe0ff */
[C---:B------:R-:W-:Y:S01]  /*0f60*/  ISETP.GE.U32.AND P1, PT, R0.reuse, UR44, PT ;  /* 0x0000002c00007c0c */ /* 0x040fe2000bf26070 */
[----:B------:R-:W-:-:S05]  /*0f70*/  VIADD R0, R0, 0x10 ;  /* 0x0000001000007836 */ /* 0x000fca0000000000 */
[----:B------:R-:W-:-:S07]  /*0f80*/  ISETP.GE.U32.AND P2, PT, R0, UR44, PT ;  /* 0x0000002c00007c0c */ /* 0x000fce000bf46070 */
[----:B------:R-:W2:Y:S06]  /*0f90*/  @!P1 LDS R0, [R8] ;  /* 0x0000000008009984 */ /* 0x000eac0000000800 */
[----:B------:R-:W3:Y:S01]  /*0fa0*/  @!P2 LDS R6, [R8+0x40] ;  /* 0x000040000806a984 */ /* 0x000ee20000000800 */
[----:B--2---:R-:W-:-:S04]  /*0fb0*/  @!P1 FADD R7, R7, R0 ;  /* 0x0000000007079221 */ /* 0x004fc80000000000 */
[----:B---3--:R-:W-:-:S07]  /*0fc0*/  @!P2 FADD R7, R7, R6 ;  /* 0x000000060707a221 */ /* 0x008fce0000000000 */
.L_x_94:
[----:B------:R-:W-:-:S05]  /*0fd0*/  IMAD.IADD R0, R22, 0x1, R3 ;  /* 0x0000000116007824 */ /* 0x000fca00078e0203 */
[----:B------:R-:W-:-:S13]  /*0fe0*/  ISETP.GE.U32.OR P0, PT, R0, UR44, P0 ;  /* 0x0000002c00007c0c */ /* 0x000fda0008706470 */
[----:B------:R-:W-:-:S05]  /*0ff0*/  @!P0 IMAD R3, R3, 0x4, R18 ;  /* 0x0000000403038824 */ /* 0x000fca00078e0212 */
[----:B------:R-:W2:Y:S02]  /*1000*/  @!P0 LDS R0, [R3] ;  /* 0x0000000003008984 */ /* 0x000ea40000000800 */
[----:B--2---:R-:W-:-:S07]  /*1010*/  @!P0 FADD R7, R7, R0 ;  /* 0x0000000007078221 */ /* 0x004fce0000000000 */
.L_x_92:
[----:B------:R2:W-:Y:S02]  /*1020*/  STS [R2], R7 ;  /* 0x0000000702007388 */ /* 0x0005e40000000800 */
.L_x_89:
[----:B------:R-:W-:Y:S05]  /*1030*/  BSYNC.RECONVERGENT B0 ;  /* 0x0000000000007941 */ /* 0x000fea0003800200 */
.L_x_88:
[----:B------:R-:W-:Y:S01]  /*1040*/  BAR.SYNC.DEFER_BLOCKING 0x0 ;  /* 0x0000000000007b1d */ /* 0x000fe20000010000 */
[----:B------:R-:W-:-:S05]  /*1050*/  ISETP.LE.AND P2, PT, R17, UR43, PT ;  /* 0x0000002b11007c0c */ /* 0x000fca000bf43270 */
[----:B------:R-:W-:Y:S01]  /*1060*/  BSSY.RECONVERGENT B0, `(.L_x_95) ;  /* 0x000002c000007945 */ /* 0x000fe20003800200 */
[----:B------:R-:W2:Y:S04]  /*1070*/  LDS R6, [R19] ;  /* 0x0000000013067984 */ /* 0x000ea80000000800 */
[----:B------:R-:W3:Y:S04]  /*1080*/  LDS R8, [R19+0x4] ;  /* 0x0000040013087984 */ /* 0x000ee80000000800 */
[----:B------:R-:W4:Y:S04]  /*1090*/  LDS R13, [R19+0x8] ;  /* 0x00000800130d7984 */ /* 0x000f280000000800 */
[----:B------:R-:W5:Y:S04]  /*10a0*/  LDS R10, [R19+0xc] ;  /* 0x00000c00130a7984 */ /* 0x000f680000000800 */
[----:B------:R-:W0:Y:S04]  /*10b0*/  LDS R12, [R19+0x10] ;  /* 0x00001000130c7984 */ /* 0x000e280000000800 */
[----:B------:R-:W1:Y:S04]  /*10c0*/  LDS R15, [R19+0x14] ;  /* 0x00001400130f7984 */ /* 0x000e680000000800 */
[----:B------:R-:W1:Y:S04]  /*10d0*/  LDS R11, [R19+0x18] ;  /* 0x00001800130b7984 */ /* 0x000e680000000800 */
[----:B------:R-:W1:Y:S04]  /*10e0*/  LDS R9, [R19+0x1c] ;  /* 0x00001c0013097984 */ /* 0x000e680000000800 */
[----:B------:R-:W1:Y:S04]  /*10f0*/  LDS R3, [R19+0x20] ;  /* 0x0000200013037984 */ /* 0x000e680000000800 */
[----:B------:R-:W1:Y:S01]  /*1100*/  LDS R0, [R19+0x24] ;  /* 0x0000240013007984 */ /* 0x000e620000000800 */
[----:B--2---:R-:W-:-:S03]  /*1110*/  FADD R7, RZ, R6 ;  /* 0x00000006ff077221 */ /* 0x004fc60000000000 */
[----:B------:R-:W-:Y:S01]  /*1120*/  LDS R14, [R19+0x38] ;  /* 0x00003800130e7984 */ /* 0x000fe20000000800 */
[----:B---3--:R-:W-:-:S03]  /*1130*/  FADD R8, R7, R8 ;  /* 0x0000000807087221 */ /* 0x008fc60000000000 */
[----:B------:R-:W2:Y:S01]  /*1140*/  LDS R6, [R19+0x28] ;  /* 0x0000280013067984 */ /* 0x000ea20000000800 */
[----:B----4-:R-:W-:-:S03]  /*1150*/  FADD R13, R8, R13 ;  /* 0x0000000d080d7221 */ /* 0x010fc60000000000 */
[----:B------:R-:W3:Y:S01]  /*1160*/  LDS R7, [R19+0x2c] ;  /* 0x00002c0013077984 */ /* 0x000ee20000000800 */
[----:B-----5:R-:W-:-:S03]  /*1170*/  FADD R13, R13, R10 ;  /* 0x0000000a0d0d7221 */ /* 0x020fc60000000000 */
[----:B------:R-:W4:Y:S01]  /*1180*/  LDS R8, [R19+0x30] ;  /* 0x0000300013087984 */ /* 0x000f220000000800 */
[----:B0-----:R-:W-:-:S03]  /*1190*/  FADD R12, R13, R12 ;  /* 0x0000000c0d0c7221 */ /* 0x001fc60000000000 */
[----:B------:R-:W0:Y:S01]  /*11a0*/  LDS R10, [R19+0x34] ;  /* 0x00003400130a7984 */ /* 0x000e220000000800 */
[----:B-1----:R-:W-:-:S03]  /*11b0*/  FADD R12, R12, R15 ;  /* 0x0000000f0c0c7221 */ /* 0x002fc60000000000 */
[----:B------:R-:W1:Y:S01]  /*11c0*/  LDS R16, [R19+0x3c] ;  /* 0x00003c0013107984 */ /* 0x000e620000000800 */
[----:B------:R-:W-:-:S04]  /*11d0*/  FADD R12, R12, R11 ;  /* 0x0000000b0c0c7221 */ /* 0x000fc80000000000 */
[----:B------:R-:W-:-:S04]  /*11e0*/  FADD R12, R12, R9 ;  /* 0x000000090c0c7221 */ /* 0x000fc80000000000 */
[----:B------:R-:W-:-:S04]  /*11f0*/  FADD R3, R12, R3 ;  /* 0x000000030c037221 */ /* 0x000fc80000000000 */
[----:B------:R-:W-:-:S04]  /*1200*/  FADD R3, R3, R0 ;  /* 0x0000000003037221 */ /* 0x000fc80000000000 */
[----:B--2---:R-:W-:-:S04]  /*1210*/  FADD R6, R3, R6 ;  /* 0x0000000603067221 */ /* 0x004fc80000000000 */
[----:B---3--:R-:W-:-:S04]  /*1220*/  FADD R7, R6, R7 ;  /* 0x0000000706077221 */ /* 0x008fc80000000000 */
[----:B----4-:R-:W-:-:S04]  /*1230*/  FADD R7, R7, R8 ;  /* 0x0000000807077221 */ /* 0x010fc80000000000 */
[----:B0-----:R-:W-:-:S04]  /*1240*/  FADD R7, R7, R10 ;  /* 0x0000000a07077221 */ /* 0x001fc80000000000 */
[----:B------:R-:W-:-:S04]  /*1250*/  FADD R7, R7, R14 ;  /* 0x0000000e07077221 */ /* 0x000fc80000000000 */
[----:B-1----:R-:W-:-:S04]  /*1260*/  FADD R0, R7, R16 ;  /* 0x0000001007007221 */ /* 0x002fc80000000000 */
[----:B------:R0:W1:Y:S01]  /*1270*/  MUFU.RSQ R3, R0 ;  /* 0x0000000000037308 */ /* 0x0000620000001400 */
[----:B------:R-:W-:-:S04]  /*1280*/  IADD3 R6, PT, PT, R0, -0xd000000, RZ ;  /* 0xf300000000067810 */ /* 0x000fc80007ffe0ff */
[----:B------:R-:W-:-:S13]  /*1290*/  ISETP.GT.U32.AND P0, PT, R6, 0x727fffff, PT ;  /* 0x727fffff0600780c */ /* 0x000fda0003f04070 */
[----:B01----:R-:W-:Y:S05]  /*12a0*/  @!P0 BRA `(.L_x_96) ;  /* 0x00000000000c8947 */ /* 0x003fea0003800000 */
[----:B------:R-:W-:-:S07]  /*12b0*/  MOV R10, 0x12d0 ;  /* 0x000012d0000a7802 */ /* 0x000fce0000000f00 */
[----:B------:R-:W-:Y:S05]  /*12c0*/  CALL.REL.NOINC `($__internal_1_$__cuda_sm20_sqrt_rn_f32_slowpath) ;  /* 0x0000003800e07944 */ /* 0x000fea0003c00000 */
[----:B------:R-:W-:Y:S05]  /*12d0*/  BRA `(.L_x_97) ;  /* 0x0000000000107947 */ /* 0x000fea0003800000 */
.L_x_96:
[----:B------:R-:W-:Y:S01]  /*12e0*/  FMUL.FTZ R7, R0, R3 ;  /* 0x0000000300077220 */ /* 0x000fe20000410000 */
[----:B------:R-:W-:-:S03]  /*12f0*/  FMUL.FTZ R3, R3, 0.5 ;  /* 0x3f00000003037820 */ /* 0x000fc60000410000 */
[----:B------:R-:W-:-:S04]  /*1300*/  FFMA R0, -R7, R7, R0 ;  /* 0x0000000707007223 */ /* 0x000fc80000000100 */
[----:B------:R-:W-:-:S07]  /*1310*/  FFMA R3, R0, R3, R7 ;  /* 0x0000000300037223 */ /* 0x000fce0000000007 */
.L_x_97:
[----:B------:R-:W-:Y:S05]  /*1320*/  BSYNC.RECONVERGENT B0 ;  /* 0x0000000000007941 */ /* 0x000fea0003800200 */
.L_x_95:
[----:B------:R-:W-:Y:S01]  /*1330*/  IMAD.MOV.U32 R6, RZ, RZ, 0x3f800000 ;  /* 0x3f800000ff067424 */ /* 0x000fe200078e00ff */
[----:B------:R-:W-:Y:S01]  /*1340*/  FSETP.GEU.AND P0, PT, R5, RZ, PT ;  /* 0x000000ff0500720b */ /* 0x000fe20003f0e000 */
[----:B------:R-:W0:Y:S01]  /*1350*/  MUFU.RCP R8, R3 ;  /* 0x0000000300087308 */ /* 0x000e220000001000 */
[----:B------:R-:W-:Y:S02]  /*1360*/  BSSY.RECONVERGENT B0, `(.L_x_98) ;  /* 0x000000e000007945 */ /* 0x000fe40003800200 */
[----:B------:R-:W-:-:S05]  /*1370*/  FSEL R6, R6, -1, P0 ;  /* 0xbf80000006067808 */ /* 0x000fca0000000000 */
[----:B------:R-:W-:-:S04]  /*1380*/  FFMA R5, R6, R3, R5 ;  /* 0x0000000306057223 */ /* 0x000fc80000000005 */
[----:B------:R-:W-:-:S04]  /*1390*/  FMUL R0, R6, R5 ;  /* 0x0000000506007220 */ /* 0x000fc80000400000 */
[----:B------:R-:W1:Y:S01]  /*13a0*/  FCHK P0, R0, R3 ;  /* 0x0000000300007302 */ /* 0x000e620000000000 */
[----:B0-----:R-:W-:-:S04]  /*13b0*/  FFMA R7, R8, -R3, 1 ;  /* 0x3f80000008077423 */ /* 0x001fc80000000803 */
[----:B------:R-:W-:-:S04]  /*13c0*/  FFMA R7, R8, R7, R8 ;  /* 0x0000000708077223 */ /* 0x000fc80000000008 */
[----:B------:R-:W-:-:S04]  /*13d0*/  FFMA R8, R0, R7, RZ ;  /* 0x0000000700087223 */ /* 0x000fc800000000ff */
[----:B------:R-:W-:-:S04]  /*13e0*/  FFMA R9, R8, -R3, R0 ;  /* 0x8000000308097223 */ /* 0x000fc80000000000 */
[----:B------:R-:W-:Y:S01]  /*13f0*/  FFMA R7, R7, R9, R8 ;  /* 0x0000000907077223 */ /* 0x000fe20000000008 */
[----:B-1----:R-:W-:Y:S06]  /*1400*/  @!P0 BRA `(.L_x_99) ;  /* 0x00000000000c8947 */ /* 0x002fec0003800000 */
[----:B------:R-:W-:-:S07]  /*1410*/  MOV R10, 0x1430 ;  /* 0x00001430000a7802 */ /* 0x000fce0000000f00 */
[----:B------:R-:W-:Y:S05]  /*1420*/  CALL.REL.NOINC `($__internal_2_$__cuda_sm3x_div_rn_noftz_f32_slowpath) ;  /* 0x0000003800e07944 */ /* 0x000fea0003c00000 */
[----:B------:R-:W-:-:S07]  /*1430*/  IMAD.MOV.U32 R7, RZ, RZ, R0 ;  /* 0x000000ffff077224 */ /* 0x000fce00078e0000 */
.L_x_99:
[----:B------:R-:W-:Y:S05]  /*1440*/  BSYNC.RECONVERGENT B0 ;  /* 0x0000000000007941 */ /* 0x000fea0003800200 */
.L_x_98:
[----:B------:R-:W-:Y:S05]  /*1450*/  @P2 BRA `(.L_x_100) ;  /* 0x0000000000902947 */ /* 0x000fea0003800000 */
[----:B------:R-:W0:Y:S01]  /*1460*/  LDC.64 R8, c[0x0][0x388] ;  /* 0x0000e200ff087b82 */ /* 0x000e220000000a00 */
[----:B------:R-:W-:Y:S01]  /*1470*/  MOV R11, UR38 ;  /* 0x00000026000b7c02 */ /* 0x000fe20008000f00 */
[----:B------:R-:W-:Y:S01]  /*1480*/  FMUL R13, R6, -R3 ;  /* 0x80000003060d7220 */ /* 0x000fe20000400000 */
[----:B------:R-:W-:-:S03]  /*1490*/  IMAD.U32 R6, RZ, RZ, UR43 ;  /* 0x0000002bff067e24 */ /* 0x000fc6000f8e00ff */
[----:B0-----:R-:W-:-:S07]  /*14a0*/  IMAD.WIDE.U32 R8, R11, 0x4, R8 ;  /* 0x000000040b087825 */ /* 0x001fce00078e0008 */
.L_x_105:
[----:B-1----:R-:W-:Y:S01]  /*14b0*/  IMAD.IADD R12, R22, 0x1, R6 ;  /* 0x00000001160c7824 */ /* 0x002fe200078e0206 */
[----:B------:R-:W-:Y:S01]  /*14c0*/  IADD3 R6, PT, PT, R6, UR44, RZ ;  /* 0x0000002c06067c10 */ /* 0x000fe2000fffe0ff */
[----:B------:R-:W-:Y:S03]  /*14d0*/  BSSY.RECONVERGENT B0, `(.L_x_101) ;  /* 0x000001b000007945 */ /* 0x000fe60003800200 */
[----:B------:R-:W-:Y:S02]  /*14e0*/  ISETP.NE.AND P0, PT, R12, UR43, PT ;  /* 0x0000002b0c007c0c */ /* 0x000fe4000bf05270 */
[----:B------:R-:W-:-:S11]  /*14f0*/  ISETP.GE.AND P2, PT, R6, R17, PT ;  /* 0x000000110600720c */ /* 0x000fd60003f46270 */
[----:B0-----:R0:W-:Y:S04]  /*1500*/  @!P0 STG.E desc[UR36][R8.64], R7 ;  /* 0x0000000708008986 */ /* 0x0011e8000c101924 */
[----:B------:R0:W-:Y:S01]  /*1510*/  @!P0 STS [R4+0x40], R13 ;  /* 0x0000400d04008388 */ /* 0x0001e20000000800 */
[----:B------:R-:W-:Y:S05]  /*1520*/  @!P0 BRA `(.L_x_102) ;  /* 0x0000000000548947 */ /* 0x000fea0003800000 */
[----:B------:R-:W-:-:S13]  /*1530*/  ISETP.GE.AND P0, PT, R12, R17, PT ;  /* 0x000000110c00720c */ /* 0x000fda0003f06270 */
[----:B------:R-:W-:Y:S05]  /*1540*/  @P0 BRA `(.L_x_102) ;  /* 0x00000000004c0947 */ /* 0x000fea0003800000 */
[----:B------:R-:W-:Y:S01]  /*1550*/  IMAD.U32 R3, RZ, RZ, UR38 ;  /* 0x00000026ff037e24 */ /* 0x000fe2000f8e00ff */
[----:B------:R-:W1:Y:S01]  /*1560*/  MUFU.RCP R10, R5 ;  /* 0x00000005000a7308 */ /* 0x000e620000001000 */
[----:B------:R-:W-:Y:S02]  /*1570*/  BSSY.RECONVERGENT B1, `(.L_x_103) ;  /* 0x000000f000017945 */ /* 0x000fe40003800200 */
[----:B------:R-:W-:-:S05]  /*1580*/  IMAD R12, R3, 0x8, R12 ;  /* 0x00000008030c7824 */ /* 0x000fca00078e020c */
[----:B------:R-:W-:-:S05]  /*1590*/  LEA R12, R12, R19, 0x2 ;  /* 0x000000130c0c7211 */ /* 0x000fca00078e10ff */
[----:B------:R-:W2:Y:S01]  /*15a0*/  LDS R0, [R12+0x40] ;  /* 0x000040000c007984 */ /* 0x000ea20000000800 */
[----:B-1----:R-:W-:-:S04]  /*15b0*/  FFMA R3, -R5, R10, 1 ;  /* 0x3f80000005037423 */ /* 0x002fc8000000010a */
[----:B------:R-:W-:Y:S01]  /*15c0*/  FFMA R3, R10, R3, R10 ;  /* 0x000000030a037223 */ /* 0x000fe2000000000a */
[----:B--2---:R-:W1:Y:S03]  /*15d0*/  FCHK P0, R0, R5 ;  /* 0x0000000500007302 */ /* 0x004e660000000000 */
[----:B------:R-:W-:-:S04]  /*15e0*/  FFMA R10, R0, R3, RZ ;  /* 0x00000003000a7223 */ /* 0x000fc800000000ff */
[----:B------:R-:W-:-:S04]  /*15f0*/  FFMA R11, -R5, R10, R0 ;  /* 0x0000000a050b7223 */ /* 0x000fc80000000100 */
[----:B------:R-:W-:Y:S01]  /*1600*/  FFMA R3, R3, R11, R10 ;  /* 0x0000000b03037223 */ /* 0x000fe2000000000a */
[----:B-1----:R-:W-:Y:S06]  /*1610*/  @!P0 BRA `(.L_x_104) ;  /* 0x0000000000108947 */ /* 0x002fec0003800000 */
[----:B------:R-:W-:Y:S01]  /*1620*/  IMAD.MOV.U32 R3, RZ, RZ, R5 ;  /* 0x000000ffff037224 */ /* 0x000fe200078e0005 */
[----:B------:R-:W-:-:S07]  /*1630*/  MOV R10, 0x1650 ;  /* 0x00001650000a7802 */ /* 0x000fce0000000f00 */
[----:B0-----:R-:W-:Y:S05]  /*1640*/  CALL.REL.NOINC `($__internal_2_$__cuda_sm3x_div_rn_noftz_f32_slowpath) ;  /* 0x0000003800587944 */ /* 0x001fea0003c00000 */
[----:B------:R-:W-:-:S07]  /*1650*/  IMAD.MOV.U32 R3, RZ, RZ, R0 ;  /* 0x000000ffff037224 */ /* 0x000fce00078e0000 */
.L_x_104:
[----:B------:R-:W-:Y:S05]  /*1660*/  BSYNC.RECONVERGENT B1 ;  /* 0x0000000000017941 */ /* 0x000fea0003800200 */
.L_x_103:
[----:B------:R1:W-:Y:S02]  /*1670*/  STS [R12+0x40], R3 ;  /* 0x000040030c007388 */ /* 0x0003e40000000800 */
.L_x_102:
[----:B------:R-:W-:Y:S05]  /*1680*/  BSYNC.RECONVERGENT B0 ;  /* 0x0000000000007941 */ /* 0x000fea0003800200 */
.L_x_101:
[----:B------:R-:W-:Y:S05]  /*1690*/  @!P2 BRA `(.L_x_105) ;  /* 0xfffffffc0084a947 */ /* 0x000fea000383ffff */
.L_x_100:
[----:B------:R-:W-:Y:S01]  /*16a0*/  ISETP.LE.AND P0, PT, R17, UR43, PT ;  /* 0x0000002b11007c0c */ /* 0x000fe2000bf03270 */
[----:B------:R-:W-:Y:S01]  /*16b0*/  @!PT LDS RZ, [RZ] ;  /* 0x00000000fffff984 */ /* 0x000fe20000000800 */
[----:B------:R-:W-:Y:S01]  /*16c0*/  @!PT LDS RZ, [RZ] ;  /* 0x00000000fffff984 */ /* 0x000fe20000000800 */
[----:B------:R-:W-:Y:S01]  /*16d0*/  @!PT LDS RZ, [RZ] ;  /* 0x00000000fffff984 */ /* 0x000fe20000000800 */
[----:B------:R-:W-:Y:S01]  /*16e0*/  @!PT LDS RZ, [RZ] ;  /* 0x00000000fffff984 */ /* 0x000fe20000000800 */
[----:B------:R2:W-:-:S12]  /*16f0*/  MEMBAR.SC.CTA ;  /* 0x0000000000007992 */ /* 0x0005d80000000000 */
[----:B--2---:R-:W-:Y:S05]  /*1700*/  @P0 BRA `(.L_x_106) ;  /* 0x0000001c00ac0947 */ /* 0x004fea0003800000 */
[----:B------:R-:W-:Y:S01]  /*1710*/  MOV R0, UR43 ;  /* 0x0000002b00007c02 */ /* 0x000fe20008000f00 */
[----:B------:R-:W-:-:S03]  /*1720*/  ULOP3.LUT UR6, URZ, UR43, URZ, 0x33, !UPT ;  /* 0x0000002bff067292 */ /* 0x000fc6000f8e33ff */
[----:B------:R-:W-:-:S04]  /*1730*/  VIADDMNMX R0, R0, 0x1, R17, !PT ;  /* 0x0000000100007846 */ /* 0x000fc80007800111 */
[----:B------:R-:W-:-:S13]  /*1740*/  R2UR UR4, R0 ;  /* 0x00000000000472ca */ /* 0x000fda00000e0000 */
[----:B------:R-:W-:Y:S02]  /*1750*/  UIADD3 UR5, UPT, UPT, UR4, -UR43, URZ ;  /* 0x8000002b04057290 */ /* 0x000fe4000fffe0ff */
[----:B------:R-:W-:Y:S02]  /*1760*/  UIADD3 UR6, UPT, UPT, UR4, UR6, URZ ;  /* 0x0000000604067290 */ /* 0x000fe4000fffe0ff */
[----:B------:R-:W-:Y:S02]  /*1770*/  ULOP3.LUT UR8, UR5, 0x7, URZ, 0xc0, !UPT ;  /* 0x0000000705087892 */ /* 0x000fe4000f8ec0ff */
[----:B------:R-:W-:Y:S02]  /*1780*/  ULOP3.LUT UR9, UR5, 0x3, URZ, 0xc0, !UPT ;  /* 0x0000000305097892 */ /* 0x000fe4000f8ec0ff */
[----:B------:R-:W-:Y:S02]  /*1790*/  ULOP3.LUT UR10, UR5, 0xfffffffc, URZ, 0xc0, !UPT ;  /* 0xfffffffc050a7892 */ /* 0x000fe4000f8ec0ff */
[----:B------:R-:W-:-:S02]  /*17a0*/  ULOP3.LUT UR11, UR5, 0x1, URZ, 0xc0, !UPT ;  /* 0x00000001050b7892 */ /* 0x000fc4000f8ec0ff */
[----:B------:R-:W-:Y:S01]  /*17b0*/  ULOP3.LUT UR7, UR5, 0xfffffff8, URZ, 0xc0, !UPT ;  /* 0xfffffff805077892 */ /* 0x000fe2000f8ec0ff */
[----:B------:R-:W-:-:S11]  /*17c0*/  UMOV UR4, URZ ;  /* 0x000000ff00047c82 */ /* 0x000fd60008000000 */
.L_x_128:
[----:B------:R-:W-:Y:S01]  /*17d0*/  VIADD R0, R22, UR4 ;  /* 0x0000000416007c36 */ /* 0x000fe20008000000 */
[----:B------:R-:W-:Y:S04]  /*17e0*/  BSSY.RECONVERGENT B0, `(.L_x_107) ;  /* 0x00001d9000007945 */ /* 0x000fe80003800200 */
[----:B------:R-:W-:-:S13]  /*17f0*/  ISETP.GT.U32.AND P0, PT, R0, 0x7, PT ;  /* 0x000000070000780c */ /* 0x000fda0003f04070 */
[----:B0-2---:R-:W-:Y:S05]  /*1800*/  @P0 BRA `(.L_x_108) ;  /* 0x0000001c00580947 */ /* 0x005fea0003800000 */
[----:B------:R-:W-:Y:S01]  /*1810*/  ISETP.NE.AND P0, PT, R0, UR43, PT ;  /* 0x0000002b00007c0c */ /* 0x000fe2000bf05270 */
[----:B-1----:R-:W-:Y:S01]  /*1820*/  IMAD.U32 R3, RZ, RZ, UR38 ;  /* 0x00000026ff037e24 */ /* 0x002fe2000f8e00ff */
[----:B------:R-:W-:Y:S01]  /*1830*/  BSSY.RECONVERGENT B1, `(.L_x_109) ;  /* 0x000000a000017945 */ /* 0x000fe20003800200 */
[----:B0-----:R-:W-:-:S03]  /*1840*/  FADD R8, -R7, -RZ ;  /* 0x800000ff07087221 */ /* 0x001fc60000000100 */
[----:B------:R-:W-:-:S05]  /*1850*/  LEA R6, R3, R0, 0x3 ;  /* 0x0000000003067211 */ /* 0x000fca00078e18ff */
[----:B------:R-:W-:Y:S02]  /*1860*/  IMAD R6, R6, 0x4, R19 ;  /* 0x0000000406067824 */ /* 0x000fe400078e0213 */
[----:B------:R-:W-:Y:S05]  /*1870*/  @!P0 BRA `(.L_x_110) ;  /* 0x0000000000148947 */ /* 0x000fea0003800000 */
[----:B------:R-:W-:Y:S01]  /*1880*/  ISETP.GE.U32.AND P0, PT, R0, R17, PT ;  /* 0x000000110000720c */ /* 0x000fe20003f06070 */
[----:B------:R-:W-:-:S03]  /*1890*/  IMAD.MOV.U32 R8, RZ, RZ, RZ ;  /* 0x000000ffff087224 */ /* 0x000fc600078e00ff */
[----:B------:R-:W-:-:S13]  /*18a0*/  ISETP.LE.OR P0, PT, R0, UR43, P0 ;  /* 0x0000002b00007c0c */ /* 0x000fda0008703670 */
[----:B------:R-:W0:Y:S02]  /*18b0*/  @!P0 LDS R0, [R6+0x40] ;  /* 0x0000400006008984 */ /* 0x000e240000000800 */
[----:B0-----:R-:W-:-:S07]  /*18c0*/  @!P0 FMUL R8, R0, -R7 ;  /* 0x8000000700088220 */ /* 0x001fce0000400000 */
.L_x_110:
[----:B------:R-:W-:Y:S05]  /*18d0*/  BSYNC.RECONVERGENT B1 ;  /* 0x0000000000017941 */ /* 0x000fea0003800200 */
.L_x_109:
[----:B------:R-:W-:-:S09]  /*18e0*/  UISETP.NE.AND UP0, UPT, UR46, URZ, UPT ;  /* 0x000000ff2e00728c */ /* 0x000fd2000bf05270 */
[----:B------:R-:W-:Y:S05]  /*18f0*/  BRA.U UP0, `(.L_x_111) ;  /* 0x0000001500387547 */ /* 0x000fea000b800000 */
[----:B------:R-:W-:Y:S01]  /*1900*/  UISETP.NE.AND UP0, UPT, UR52, URZ, UPT ;  /* 0x000000ff3400728c */ /* 0x000fe2000bf05270 */
[----:B------:R-:W-:-:S05]  /*1910*/  MOV R3, UR4 ;  /* 0x0000000400037c02 */ /* 0x000fca0008000f00 */
[----:B------:R-:W-:-:S03]  /*1920*/  IMAD R10, R3, 0x4, R2 ;  /* 0x00000004030a7824 */ /* 0x000fc600078e0202 */
[----:B------:R-:W-:Y:S05]  /*1930*/  BRA.U UP0, `(.L_x_112) ;  /* 0x0000000d00707547 */ /* 0x000fea000b800000 */
[----:B------:R-:W-:-:S09]  /*1940*/  UISETP.NE.AND UP0, UPT, UR50, URZ, UPT ;  /* 0x000000ff3200728c */ /* 0x000fd2000bf05270 */
[----:B------:R-:W-:Y:S05]  /*1950*/  BRA.U UP0, `(.L_x_113) ;  /* 0x0000000500b87547 */ /* 0x000fea000b800000 */
[----:B------:R-:W-:Y:S01]  /*1960*/  UISETP.GE.U32.AND UP0, UPT, UR6, 0x3, UPT ;  /* 0x000000030600788c */ /* 0x000fe2000bf06070 */
[----:B------:R-:W-:Y:S01]  /*1970*/  IMAD.MOV.U32 R9, RZ, RZ, RZ ;  /* 0x000000ffff097224 */ /* 0x000fe200078e00ff */
[----:B------:R-:W-:Y:S01]  /*1980*/  MOV R12, UR43 ;  /* 0x0000002b000c7c02 */ /* 0x000fe20008000f00 */
[----:B------:R-:W-:-:S06]  /*1990*/  UISETP.NE.AND UP1, UPT, UR9, URZ, UPT ;  /* 0x000000ff0900728c */ /* 0x000fcc000bf25270 */
[----:B------:R-:W-:Y:S05]  /*19a0*/  BRA.U !UP0, `(.L_x_114) ;  /* 0x0000000108dc7547 */ /* 0x000fea000b800000 */
[----:B------:R0:W1:Y:S01]  /*19b0*/  LDS R0, [R10+0x80] ;  /* 0x000080000a007984 */ /* 0x0000620000000800 */
[----:B------:R-:W-:Y:S01]  /*19c0*/  IMAD.MOV.U32 R9, RZ, RZ, RZ ;  /* 0x000000ffff097224 */ /* 0x000fe200078e00ff */
[----:B------:R-:W-:Y:S01]  /*19d0*/  UMOV UR5, URZ ;  /* 0x000000ff00057c82 */ /* 0x000fe20008000000 */
[----:B------:R-:W-:-:S07]  /*19e0*/  IMAD.U32 R12, RZ, RZ, UR43 ;  /* 0x0000002bff0c7e24 */ /* 0x000fce000f8e00ff */
.L_x_115:
[C---:B------:R-:W-:Y:S01]  /*19f0*/  ISETP.GE.AND P2, PT, R12.reuse, 0x7, PT ;  /* 0x000000070c00780c */ /* 0x040fe20003f46270 */
[C---:B------:R-:W-:Y:S01]  /*1a00*/  VIADD R11, R12.reuse, 0x3 ;  /* 0x000000030c0b7836 */ /* 0x040fe20000000000 */
[C---:B------:R-:W-:Y:S01]  /*1a10*/  ISETP.GE.AND P1, PT, R12.reuse, 0x6, PT ;  /* 0x000000060c00780c */ /* 0x040fe20003f26270 */
[C---:B------:R-:W-:Y:S01]  /*1a20*/  IMAD R21, R12.reuse, 0x4, R19 ;  /* 0x000000040c157824 */ /* 0x040fe200078e0213 */
[C---:B------:R-:W-:Y:S01]  /*1a30*/  ISETP.GT.AND P2, PT, R12.reuse, UR49, !P2 ;  /* 0x000000310c007c0c */ /* 0x040fe2000d744270 */
[----:B------:R-:W-:Y:S01]  /*1a40*/  IMAD.U32 R14, RZ, RZ, UR38 ;  /* 0x00000026ff0e7e24 */ /* 0x000fe2000f8e00ff */
[C---:B------:R-:W-:Y:S01]  /*1a50*/  ISETP.GE.AND P1, PT, R12.reuse, UR49, !P1 ;  /* 0x000000310c007c0c */ /* 0x040fe2000cf26270 */
[----:B------:R-:W-:Y:S01]  /*1a60*/  HFMA2 R16, -RZ, RZ, 0, 0 ;  /* 0x00000000ff107431 */ /* 0x000fe200000001ff */
[----:B------:R-:W-:Y:S01]  /*1a70*/  ISETP.GT.AND P4, PT, R12, UR43, PT ;  /* 0x0000002b0c007c0c */ /* 0x000fe2000bf84270 */
[----:B------:R-:W-:Y:S01]  /*1a80*/  IMAD R25, R14, 0x20, R21 ;  /* 0x000000200e197824 */ /* 0x000fe200078e0215 */
[C---:B------:R-:W-:Y:S01]  /*1a90*/  ISETP.GE.AND P0, PT, R12.reuse, 0x5, PT ;  /* 0x000000050c00780c */ /* 0x040fe20003f06270 */
[----:B------:R-:W-:Y:S01]  /*1aa0*/  IMAD.MOV.U32 R20, RZ, RZ, RZ ;  /* 0x000000ffff147224 */ /* 0x000fe200078e00ff */
[C---:B------:R-:W-:Y:S01]  /*1ab0*/  IADD3 R5, PT, PT, R12.reuse, 0x2, RZ ;  /* 0x000000020c057810 */ /* 0x040fe20007ffe0ff */
[----:B------:R-:W-:Y:S01]  /*1ac0*/  UIADD3 UR5, UPT, UPT, UR5, 0x4, URZ ;  /* 0x0000000405057890 */ /* 0x000fe2000fffe0ff */
[----:B------:R-:W-:-:S02]  /*1ad0*/  ISETP.GE.AND P3, PT, R12, 0x4, PT ;  /* 0x000000040c00780c */ /* 0x000fc40003f66270 */
[----:B------:R-:W-:Y:S01]  /*1ae0*/  ISETP.GT.AND P0, PT, R5, UR49, !P0 ;  /* 0x0000003105007c0c */ /* 0x000fe2000c704270 */
[----:B------:R-:W-:Y:S01]  /*1af0*/  UISETP.NE.AND UP0, UPT, UR5, UR10, UPT ;  /* 0x0000000a0500728c */ /* 0x000fe2000bf05270 */
[C---:B------:R-:W-:Y:S02]  /*1b00*/  @!P2 ISETP.NE.AND P5, PT, R12.reuse, UR49, PT ;  /* 0x000000310c00ac0c */ /* 0x040fe4000bfa5270 */
[C---:B------:R-:W-:Y:S02]  /*1b10*/  @!P1 IADD3 R3, PT, PT, R12.reuse, 0x1, RZ ;  /* 0x000000010c039810 */ /* 0x040fe40007ffe0ff */
[----:B------:R-:W-:Y:S02]  /*1b20*/  @!P2 FSEL R15, RZ, 1, P5 ;  /* 0x3f800000ff0fa808 */ /* 0x000fe40002800000 */
[----:B------:R-:W-:Y:S02]  /*1b30*/  @!P4 ISETP.NE.AND P6, PT, R12, UR43, PT ;  /* 0x0000002b0c00cc0c */ /* 0x000fe4000bfc5270 */
[----:B------:R-:W-:-:S02]  /*1b40*/  ISETP.GT.AND P3, PT, R11, UR49, !P3 ;  /* 0x000000310b007c0c */ /* 0x000fc4000df64270 */
[----:B------:R-:W-:Y:S01]  /*1b50*/  @!P1 ISETP.NE.AND P5, PT, R3, UR49, PT ;  /* 0x0000003103009c0c */ /* 0x000fe2000bfa5270 */
[----:B------:R-:W1:Y:S01]  /*1b60*/  @P2 LDS R15, [R21+0x40] ;  /* 0x00004000150f2984 */ /* 0x000e620000000800 */
[----:B------:R-:W-:Y:S02]  /*1b70*/  @!P4 FSEL R14, RZ, 1, P6 ;  /* 0x3f800000ff0ec808 */ /* 0x000fe40003000000 */
[----:B------:R-:W-:Y:S02]  /*1b80*/  ISETP.GE.AND P2, PT, R12, UR43, PT ;  /* 0x0000002b0c007c0c */ /* 0x000fe4000bf46270 */
[----:B------:R-:W-:Y:S02]  /*1b90*/  @!P1 FSEL R3, RZ, 1, P5 ;  /* 0x3f800000ff039808 */ /* 0x000fe40002800000 */
[C---:B------:R-:W-:Y:S01]  /*1ba0*/  @!P0 ISETP.NE.AND P6, PT, R5.reuse, UR49, PT ;  /* 0x0000003105008c0c */ /* 0x040fe2000bfc5270 */
[----:B------:R-:W2:Y:S01]  /*1bb0*/  @P4 LDS R14, [R25+0x40] ;  /* 0x00004000190e4984 */ /* 0x000ea20000000800 */
[----:B------:R-:W-:-:S02]  /*1bc0*/  ISETP.GT.AND P4, PT, R5, UR43, PT ;  /* 0x0000002b05007c0c */ /* 0x000fc4000bf84270 */
[----:B------:R-:W-:Y:S01]  /*1bd0*/  @!P0 FSEL R5, RZ, 1, P6 ;  /* 0x3f800000ff058808 */ /* 0x000fe20003000000 */
[----:B------:R-:W3:Y:S01]  /*1be0*/  @P1 LDS R3, [R21+0x44] ;  /* 0x0000440015031984 */ /* 0x000ee20000000800 */
[C---:B------:R-:W-:Y:S02]  /*1bf0*/  @!P3 ISETP.NE.AND P1, PT, R11.reuse, UR49, PT ;  /* 0x000000310b00bc0c */ /* 0x040fe4000bf25270 */
[----:B------:R-:W-:Y:S01]  /*1c00*/  ISETP.GT.AND P5, PT, R11, UR43, PT ;  /* 0x0000002b0b007c0c */ /* 0x000fe2000bfa4270 */
[----:B------:R-:W4:Y:S01]  /*1c10*/  @P2 LDS R16, [R25+0x44] ;  /* 0x0000440019102984 */ /* 0x000f220000000800 */
[----:B------:R-:W-:Y:S01]  /*1c20*/  @!P3 FSEL R13, RZ, 1, P1 ;  /* 0x3f800000ff0db808 */ /* 0x000fe20000800000 */
[----:B------:R-:W-:Y:S01]  /*1c30*/  IMAD.MOV.U32 R11, RZ, RZ, RZ ;  /* 0x000000ffff0b7224 */ /* 0x000fe200078e00ff */
[----:B------:R-:W-:Y:S01]  /*1c40*/  IADD3 R12, PT, PT, R12, 0x4, RZ ;  /* 0x000000040c0c7810 */ /* 0x000fe20007ffe0ff */
[----:B------:R-:W5:Y:S04]  /*1c50*/  @P0 LDS R5, [R21+0x48] ;  /* 0x0000480015050984 */ /* 0x000f680000000800 */
[----:B------:R-:W0:Y:S04]  /*1c60*/  @P4 LDS R20, [R25+0x48] ;  /* 0x0000480019144984 */ /* 0x000e280000000800 */
[----:B------:R-:W0:Y:S04]  /*1c70*/  @P3 LDS R13, [R21+0x4c] ;  /* 0x00004c00150d3984 */ /* 0x000e280000000800 */
[----:B------:R-:W0:Y:S01]  /*1c80*/  @P5 LDS R11, [R25+0x4c] ;  /* 0x00004c00190b5984 */ /* 0x000e220000000800 */
[----:B-1----:R-:W-:-:S04]  /*1c90*/  FFMA R24, R0, R15, RZ ;  /* 0x0000000f00187223 */ /* 0x002fc800000000ff */
[----:B--2---:R-:W-:Y:S01]  /*1ca0*/  FFMA R9, R24, R14, R9 ;  /* 0x0000000e18097223 */ /* 0x004fe20000000009 */
[----:B---3--:R-:W-:-:S04]  /*1cb0*/  FFMA R14, R0, R3, RZ ;  /* 0x00000003000e7223 */ /* 0x008fc800000000ff */
[----:B----4-:R-:W-:Y:S01]  /*1cc0*/  FFMA R9, R14, R16, R9 ;  /* 0x000000100e097223 */ /* 0x010fe20000000009 */
[----:B-----5:R-:W-:-:S04]  /*1cd0*/  FFMA R14, R0, R5, RZ ;  /* 0x00000005000e7223 */ /* 0x020fc800000000ff */
[----:B0-----:R-:W-:Y:S01]  /*1ce0*/  FFMA R14, R14, R20, R9 ;  /* 0x000000140e0e7223 */ /* 0x001fe20000000009 */
[----:B------:R-:W-:-:S04]  /*1cf0*/  FFMA R13, R0, R13, RZ ;  /* 0x0000000d000d7223 */ /* 0x000fc800000000ff */
[----:B------:R-:W-:Y:S01]  /*1d00*/  FFMA R9, R13, R11, R14 ;  /* 0x0000000b0d097223 */ /* 0x000fe2000000000e */
[----:B------:R-:W-:Y:S06]  /*1d10*/  BRA.U UP0, `(.L_x_115) ;  /* 0xfffffffd00347547 */ /* 0x000fec000b83ffff */
.L_x_114:
[----:B------:R-:W-:Y:S05]  /*1d20*/  BRA.U !UP1, `(.L_x_116) ;  /* 0x0000001909087547 */ /* 0x000fea000b800000 */
[----:B------:R-:W-:Y:S02]  /*1d30*/  UISETP.NE.AND UP0, UPT, UR9, 0x1, UPT ;  /* 0x000000010900788c */ /* 0x000fe4000bf05270 */
[----:B------:R-:W-:-:S07]  /*1d40*/  UISETP.NE.AND UP1, UPT, UR11, URZ, UPT ;  /* 0x000000ff0b00728c */ /* 0x000fce000bf25270 */
[----:B------:R-:W-:Y:S05]  /*1d50*/  BRA.U !UP0, `(.L_x_117) ;  /* 0x0000000108707547 */ /* 0x000fea000b800000 */
[C---:B------:R-:W-:Y:S01]  /*1d60*/  ISETP.GE.AND P0, PT, R12.reuse, 0x7, PT ;  /* 0x000000070c00780c */ /* 0x040fe20003f06270 */
[C---:B------:R-:W-:Y:S01]  /*1d70*/  VIADD R0, R12.reuse, 0x1 ;  /* 0x000000010c007836 */ /* 0x040fe20000000000 */
[C---:B------:R-:W-:Y:S01]  /*1d80*/  ISETP.GE.AND P1, PT, R12.reuse, 0x6, PT ;  /* 0x000000060c00780c */ /* 0x040fe20003f26270 */
[C---:B------:R-:W-:Y:S01]  /*1d90*/  IMAD R11, R12.reuse, 0x4, R19 ;  /* 0x000000040c0b7824 */ /* 0x040fe200078e0213 */
[C---:B------:R-:W-:Y:S01]  /*1da0*/  ISETP.GT.AND P0, PT, R12.reuse, UR49, !P0 ;  /* 0x000000310c007c0c */ /* 0x040fe2000c704270 */
[----:B------:R-:W-:Y:S01]  /*1db0*/  LDS R3, [R10+0x80] ;  /* 0x000080000a037984 */ /* 0x000fe20000000800 */
[C---:B------:R-:W-:Y:S02]  /*1dc0*/  ISETP.GE.AND P1, PT, R12.reuse, UR49, !P1 ;  /* 0x000000310c007c0c */ /* 0x040fe4000cf26270 */
[C---:B------:R-:W-:Y:S02]  /*1dd0*/  ISETP.GT.AND P3, PT, R12.reuse, UR43, PT ;  /* 0x0000002b0c007c0c */ /* 0x040fe4000bf64270 */
[----:B------:R-:W-:-:S02]  /*1de0*/  ISETP.GE.AND P2, PT, R12, UR43, PT ;  /* 0x0000002b0c007c0c */ /* 0x000fc4000bf46270 */
[----:B------:R-:W-:-:S05]  /*1df0*/  MOV R16, UR38 ;  /* 0x0000002600107c02 */ /* 0x000fca0008000f00 */
[----:B------:R-:W-:Y:S01]  /*1e00*/  @!P0 ISETP.NE.AND P6, PT, R12, UR49, PT ;  /* 0x000000310c008c0c */ /* 0x000fe2000bfc5270 */
[----:B------:R-:W-:Y:S01]  /*1e10*/  IMAD R13, R16, 0x20, R11 ;  /* 0x00000020100d7824 */ /* 0x000fe200078e020b */
[----:B------:R-:W-:Y:S02]  /*1e20*/  @!P1 ISETP.NE.AND P5, PT, R0, UR49, PT ;  /* 0x0000003100009c0c */ /* 0x000fe4000bfa5270 */
[----:B------:R-:W-:Y:S02]  /*1e30*/  @!P0 FSEL R14, RZ, 1, P6 ;  /* 0x3f800000ff0e8808 */ /* 0x000fe40003000000 */
[C---:B------:R-:W-:Y:S01]  /*1e40*/  @!P3 ISETP.NE.AND P6, PT, R12.reuse, UR43, PT ;  /* 0x0000002b0c00bc0c */ /* 0x040fe2000bfc5270 */
[----:B------:R-:W-:Y:S01]  /*1e50*/  VIADD R12, R12, 0x2 ;  /* 0x000000020c0c7836 */ /* 0x000fe20000000000 */
[----:B------:R-:W-:Y:S02]  /*1e60*/  @!P2 ISETP.NE.AND P4, PT, R0, UR43, PT ;  /* 0x0000002b0000ac0c */ /* 0x000fe4000bf85270 */
[----:B------:R-:W-:Y:S01]  /*1e70*/  @!P1 FSEL R0, RZ, 1, P5 ;  /* 0x3f800000ff009808 */ /* 0x000fe20002800000 */
[----:B------:R-:W0:Y:S01]  /*1e80*/  @P0 LDS R14, [R11+0x40] ;  /* 0x000040000b0e0984 */ /* 0x000e220000000800 */
[----:B------:R-:W-:-:S02]  /*1e90*/  @!P3 FSEL R16, RZ, 1, P6 ;  /* 0x3f800000ff10b808 */ /* 0x000fc40003000000 */
[----:B------:R-:W-:Y:S02]  /*1ea0*/  @!P2 FSEL R5, RZ, 1, P4 ;  /* 0x3f800000ff05a808 */ /* 0x000fe40002000000 */
[----:B------:R-:W1:Y:S04]  /*1eb0*/  @P1 LDS R0, [R11+0x44] ;  /* 0x000044000b001984 */ /* 0x000e680000000800 */
[----:B------:R-:W2:Y:S04]  /*1ec0*/  @P3 LDS R16, [R13+0x40] ;  /* 0x000040000d103984 */ /* 0x000ea80000000800 */
[----:B------:R-:W3:Y:S01]  /*1ed0*/  @P2 LDS R5, [R13+0x44] ;  /* 0x000044000d052984 */ /* 0x000ee20000000800 */
[C---:B0-----:R-:W-:Y:S01]  /*1ee0*/  FFMA R14, R3.reuse, R14, RZ ;  /* 0x0000000e030e7223 */ /* 0x041fe200000000ff */
[----:B-1----:R-:W-:-:S03]  /*1ef0*/  FFMA R3, R3, R0, RZ ;  /* 0x0000000003037223 */ /* 0x002fc600000000ff */
[----:B--2---:R-:W-:-:S04]  /*1f00*/  FFMA R14, R14, R16, R9 ;  /* 0x000000100e0e7223 */ /* 0x004fc80000000009 */
[----:B---3--:R-:W-:-:S07]  /*1f10*/  FFMA R9, R3, R5, R14 ;  /* 0x0000000503097223 */ /* 0x008fce000000000e */
.L_x_117:
[----:B------:R-:W-:Y:S05]  /*1f20*/  BRA.U !UP1, `(.L_x_116) ;  /* 0x0000001509887547 */ /* 0x000fea000b800000 */
[C---:B------:R-:W-:Y:S01]  /*1f30*/  ISETP.GE.AND P0, PT, R12.reuse, 0x7, PT ;  /* 0x000000070c00780c */ /* 0x040fe20003f06270 */
[----:B------:R-:W-:Y:S01]  /*1f40*/  IMAD.U32 R14, RZ, RZ, UR38 ;  /* 0x00000026ff0e7e24 */ /* 0x000fe2000f8e00ff */
[C---:B------:R-:W-:Y:S01]  /*1f50*/  ISETP.GT.AND P2, PT, R12.reuse, UR43, PT ;  /* 0x0000002b0c007c0c */ /* 0x040fe2000bf44270 */
[----:B------:R-:W-:Y:S01]  /*1f60*/  LDS R0, [R10+0x80] ;  /* 0x000080000a007984 */ /* 0x000fe20000000800 */
[C---:B------:R-:W-:Y:S02]  /*1f70*/  ISETP.GT.AND P0, PT, R12.reuse, UR49, !P0 ;  /* 0x000000310c007c0c */ /* 0x040fe4000c704270 */
[----:B------:R-:W-:-:S09]  /*1f80*/  LEA R11, R12, R19, 0x2 ;  /* 0x000000130c0b7211 */ /* 0x000fd200078e10ff */
[----:B------:R-:W-:Y:S02]  /*1f90*/  @P2 IMAD R3, R14, 0x20, R11 ;  /* 0x000000200e032824 */ /* 0x000fe400078e020b */
[----:B------:R-:W-:-:S03]  /*1fa0*/  @!P0 ISETP.NE.AND P1, PT, R12, UR49, PT ;  /* 0x000000310c008c0c */ /* 0x000fc6000bf25270 */
[----:B------:R-:W-:Y:S01]  /*1fb0*/  @P2 LDS R14, [R3+0x40] ;  /* 0x00004000030e2984 */ /* 0x000fe20000000800 */
[----:B------:R-:W-:-:S06]  /*1fc0*/  @!P0 FSEL R5, RZ, 1, P1 ;  /* 0x3f800000ff058808 */ /* 0x000fcc0000800000 */
[----:B------:R-:W0:Y:S01]  /*1fd0*/  @P0 LDS R5, [R11+0x40] ;  /* 0x000040000b050984 */ /* 0x000e220000000800 */
[----:B------:R-:W-:-:S04]  /*1fe0*/  @!P2 ISETP.NE.AND P0, PT, R12, UR43, PT ;  /* 0x0000002b0c00ac0c */ /* 0x000fc8000bf05270 */
[----:B------:R-:W-:Y:S01]  /*1ff0*/  @!P2 FSEL R12, RZ, 1, P0 ;  /* 0x3f800000ff0ca808 */ /* 0x000fe20000000000 */
[----:B0-----:R-:W-:-:S04]  /*2000*/  FFMA R0, R0, R5, RZ ;  /* 0x0000000500007223 */ /* 0x001fc800000000ff */
[----:B------:R-:W-:-:S04]  /*2010*/  @!P2 FFMA R9, R0, R12, R9 ;  /* 0x0000000c0009a223 */ /* 0x000fc80000000009 */
[----:B------:R-:W-:Y:S01]  /*2020*/  @P2 FFMA R9, R14, R0, R9 ;  /* 0x000000000e092223 */ /* 0x000fe20000000009 */
[----:B------:R-:W-:Y:S06]  /*2030*/  BRA `(.L_x_116) ;  /* 0x0000001400447947 */ /* 0x000fec0003800000 */
.L_x_113:
[----:B------:R-:W-:Y:S01]  /*2040*/  UISETP.GE.U32.AND UP0, UPT, UR6, 0x3, UPT ;  /* 0x000000030600788c */ /* 0x000fe2000bf06070 */
[----:B------:R-:W-:Y:S01]  /*2050*/  MOV R9, RZ ;  /* 0x000000ff00097202 */ /* 0x000fe20000000f00 */
[----:B------:R-:W-:Y:S01]  /*2060*/  IMAD.U32 R12, RZ, RZ, UR43 ;  /* 0x0000002bff0c7e24 */ /* 0x000fe2000f8e00ff */
[----:B------:R-:W-:-:S06]  /*2070*/  UISETP.NE.AND UP1, UPT, UR9, URZ, UPT ;  /* 0x000000ff0900728c */ /* 0x000fcc000bf25270 */
[----:B------:R-:W-:Y:S05]  /*2080*/  BRA.U !UP0, `(.L_x_118) ;  /* 0x0000000108d47547 */ /* 0x000fea000b800000 */
[----:B------:R0:W1:Y:S01]  /*2090*/  LDS R0, [R10+0x80] ;  /* 0x000080000a007984 */ /* 0x0000620000000800 */
[----:B------:R-:W-:Y:S01]  /*20a0*/  IMAD.MOV.U32 R9, RZ, RZ, RZ ;  /* 0x000000ffff097224 */ /* 0x000fe200078e00ff */
[----:B------:R-:W-:Y:S01]  /*20b0*/  MOV R12, UR43 ;  /* 0x0000002b000c7c02 */ /* 0x000fe20008000f00 */
[----:B------:R-:W-:-:S06]  /*20c0*/  UMOV UR5, URZ ;  /* 0x000000ff00057c82 */ /* 0x000fcc0008000000 */
.L_x_119:
[C---:B------:R-:W-:Y:S01]  /*20d0*/  VIADD R3, R12.reuse, 0xfffffffe ;  /* 0xfffffffe0c037836 */ /* 0x040fe20000000000 */
[C---:B------:R-:W-:Y:S01]  /*20e0*/  ISETP.GT.AND P4, PT, R12.reuse, UR43, PT ;  /* 0x0000002b0c007c0c */ /* 0x040fe2000bf84270 */
[C---:B------:R-:W-:Y:S01]  /*20f0*/  IMAD R21, R12.reuse, 0x4, R19 ;  /* 0x000000040c157824 */ /* 0x040fe200078e0213 */
[C---:B------:R-:W-:Y:S01]  /*2100*/  ISETP.GE.U32.AND P0, PT, R12.reuse, 0x6, PT ;  /* 0x000000060c00780c */ /* 0x040fe20003f06070 */
[----:B------:R-:W-:Y:S01]  /*2110*/  IMAD.U32 R14, RZ, RZ, UR38 ;  /* 0x00000026ff0e7e24 */ /* 0x000fe2000f8e00ff */
[----:B------:R-:W-:Y:S01]  /*2120*/  ISETP.GE.U32.AND P5, PT, R3, 0x6, PT ;  /* 0x000000060300780c */ /* 0x000fe20003fa6070 */
[C---:B------:R-:W-:Y:S01]  /*2130*/  VIADD R3, R12.reuse, 0xffffffff ;  /* 0xffffffff0c037836 */ /* 0x040fe20000000000 */
[----:B------:R-:W-:Y:S01]  /*2140*/  IADD3 R5, PT, PT, R12, 0x2, RZ ;  /* 0x000000020c057810 */ /* 0x000fe20007ffe0ff */
[----:B------:R-:W-:Y:S01]  /*2150*/  IMAD R25, R14, 0x20, R21 ;  /* 0x000000200e197824 */ /* 0x000fe200078e0215 */
[C---:B------:R-:W-:Y:S01]  /*2160*/  IADD3 R11, PT, PT, R12.reuse, 0x3, RZ ;  /* 0x000000030c0b7810 */ /* 0x040fe20007ffe0ff */
[----:B------:R-:W-:Y:S01]  /*2170*/  IMAD.MOV.U32 R16, RZ, RZ, RZ ;  /* 0x000000ffff107224 */ /* 0x000fe200078e00ff */
[----:B------:R-:W-:Y:S01]  /*2180*/  ISETP.GE.U32.AND P3, PT, R3, 0x6, PT ;  /* 0x000000060300780c */ /* 0x000fe20003f66070 */
[----:B------:R-:W-:Y:S01]  /*2190*/  IMAD.MOV.U32 R20, RZ, RZ, RZ ;  /* 0x000000ffff147224 */ /* 0x000fe200078e00ff */
[C---:B------:R-:W-:Y:S01]  /*21a0*/  IADD3 R3, PT, PT, R12.reuse, 0x1, RZ ;  /* 0x000000010c037810 */ /* 0x040fe20007ffe0ff */
[----:B------:R-:W-:Y:S01]  /*21b0*/  UIADD3 UR5, UPT, UPT, UR5, 0x4, URZ ;  /* 0x0000000405057890 */ /* 0x000fe2000fffe0ff */
[----:B------:R-:W-:-:S02]  /*21c0*/  @!P4 ISETP.NE.AND P6, PT, R12, UR43, PT ;  /* 0x0000002b0c00cc0c */ /* 0x000fc4000bfc5270 */
[----:B------:R-:W-:Y:S01]  /*21d0*/  ISETP.GE.U32.AND P1, PT, R3, 0x6, PT ;  /* 0x000000060300780c */ /* 0x000fe20003f26070 */
[----:B------:R-:W-:Y:S01]  /*21e0*/  UISETP.NE.AND UP0, UPT, UR5, UR10, UPT ;  /* 0x0000000a0500728c */ /* 0x000fe2000bf05270 */
[C---:B------:R-:W-:Y:S02]  /*21f0*/  @P5 ISETP.NE.AND P2, PT, R12.reuse, 0x1, PT ;  /* 0x000000010c00580c */ /* 0x040fe40003f45270 */
[----:B------:R-:W-:Y:S02]  /*2200*/  @!P4 FSEL R14, RZ, 1, P6 ;  /* 0x3f800000ff0ec808 */ /* 0x000fe40003000000 */
[----:B------:R-:W-:Y:S02]  /*2210*/  @P5 FSEL R15, RZ, 1, P2 ;  /* 0x3f800000ff0f5808 */ /* 0x000fe40001000000 */
[----:B------:R-:W-:Y:S02]  /*2220*/  ISETP.GE.AND P2, PT, R12, UR43, PT ;  /* 0x0000002b0c007c0c */ /* 0x000fe4000bf46270 */
[----:B------:R-:W-:Y:S01]  /*2230*/  @P0 ISETP.NE.AND P6, PT, R5, 0x1, PT ;  /* 0x000000010500080c */ /* 0x000fe20003fc5270 */
[----:B------:R-:W-:Y:S01]  /*2240*/  @P4 LDS R14, [R25+0x40] ;  /* 0x00004000190e4984 */ /* 0x000fe20000000800 */
[----:B------:R-:W-:-:S03]  /*2250*/  ISETP.GT.AND P4, PT, R11, UR43, PT ;  /* 0x0000002b0b007c0c */ /* 0x000fc6000bf84270 */
[----:B------:R-:W1:Y:S01]  /*2260*/  @!P5 LDS R15, [R21+0x40] ;  /* 0x00004000150fd984 */ /* 0x000e620000000800 */
[C---:B------:R-:W-:Y:S02]  /*2270*/  @P3 ISETP.NE.AND P5, PT, R12.reuse, RZ, PT ;  /* 0x000000ff0c00320c */ /* 0x040fe40003fa5270 */
[----:B------:R-:W-:Y:S02]  /*2280*/  IADD3 R12, PT, PT, R12, 0x4, RZ ;  /* 0x000000040c0c7810 */ /* 0x000fe40007ffe0ff */
[----:B------:R-:W-:Y:S01]  /*2290*/  @P3 FSEL R3, RZ, 1, P5 ;  /* 0x3f800000ff033808 */ /* 0x000fe20002800000 */
[----:B------:R-:W-:Y:S01]  /*22a0*/  @P2 LDS R16, [R25+0x44] ;  /* 0x0000440019102984 */ /* 0x000fe20000000800 */
[----:B------:R-:W-:Y:S02]  /*22b0*/  ISETP.GT.AND P5, PT, R5, UR43, PT ;  /* 0x0000002b05007c0c */ /* 0x000fe4000bfa4270 */
[----:B------:R-:W-:Y:S02]  /*22c0*/  @P0 FSEL R5, RZ, 1, P6 ;  /* 0x3f800000ff050808 */ /* 0x000fe40003000000 */
[----:B------:R-:W2:Y:S01]  /*22d0*/  @!P3 LDS R3, [R21+0x44] ;  /* 0x000044001503b984 */ /* 0x000ea20000000800 */
[----:B------:R-:W-:Y:S01]  /*22e0*/  @P1 ISETP.NE.AND P3, PT, R11, 0x1, PT ;  /* 0x000000010b00180c */ /* 0x000fe20003f65270 */
[----:B------:R-:W-:-:S02]  /*22f0*/  IMAD.MOV.U32 R11, RZ, RZ, RZ ;  /* 0x000000ffff0b7224 */ /* 0x000fc400078e00ff */
[----:B------:R-:W3:Y:S01]  /*2300*/  @!P0 LDS R5, [R21+0x48] ;  /* 0x0000480015058984 */ /* 0x000ee20000000800 */
[----:B------:R-:W-:-:S03]  /*2310*/  @P1 FSEL R13, RZ, 1, P3 ;  /* 0x3f800000ff0d1808 */ /* 0x000fc60001800000 */
[----:B------:R-:W-:Y:S04]  /*2320*/  @P4 LDS R11, [R25+0x4c] ;  /* 0x00004c00190b4984 */ /* 0x000fe80000000800 */
[----:B------:R-:W4:Y:S04]  /*2330*/  @P5 LDS R20, [R25+0x48] ;  /* 0x0000480019145984 */ /* 0x000f280000000800 */
[----:B------:R-:W5:Y:S01]  /*2340*/  @!P1 LDS R13, [R21+0x4c] ;  /* 0x00004c00150d9984 */ /* 0x000f620000000800 */
[----:B-1----:R-:W-:-:S04]  /*2350*/  FFMA R24, R0, R15, RZ ;  /* 0x0000000f00187223 */ /* 0x002fc800000000ff */
[----:B------:R-:W-:Y:S01]  /*2360*/  FFMA R9, R24, R14, R9 ;  /* 0x0000000e18097223 */ /* 0x000fe20000000009 */
[----:B--2---:R-:W-:-:S04]  /*2370*/  FFMA R14, R0, R3, RZ ;  /* 0x00000003000e7223 */ /* 0x004fc800000000ff */
[----:B------:R-:W-:Y:S01]  /*2380*/  FFMA R9, R14, R16, R9 ;  /* 0x000000100e097223 */ /* 0x000fe20000000009 */
[----:B---3--:R-:W-:-:S04]  /*2390*/  FFMA R14, R0, R5, RZ ;  /* 0x00000005000e7223 */ /* 0x008fc800000000ff */
[----:B----4-:R-:W-:Y:S01]  /*23a0*/  FFMA R14, R14, R20, R9 ;  /* 0x000000140e0e7223 */ /* 0x010fe20000000009 */
[----:B-----5:R-:W-:-:S04]  /*23b0*/  FFMA R13, R0, R13, RZ ;  /* 0x0000000d000d7223 */ /* 0x020fc800000000ff */
[----:B------:R-:W-:Y:S01]  /*23c0*/  FFMA R9, R13, R11, R14 ;  /* 0x0000000b0d097223 */ /* 0x000fe2000000000e */
[----:B------:R-:W-:Y:S06]  /*23d0*/  BRA.U UP0, `(.L_x_119) ;  /* 0xfffffffd003c7547 */ /* 0x000fec000b83ffff */
.L_x_118:
[----:B------:R-:W-:Y:S05]  /*23e0*/  BRA.U !UP1, `(.L_x_116) ;  /* 0x0000001109587547 */ /* 0x000fea000b800000 */
[----:B------:R-:W-:Y:S02]  /*23f0*/  UISETP.NE.AND UP0, UPT, UR9, 0x1, UPT ;  /* 0x000000010900788c */ /* 0x000fe4000bf05270 */
[----:B------:R-:W-:-:S07]  /*2400*/  UISETP.NE.AND UP1, UPT, UR11, URZ, UPT ;  /* 0x000000ff0b00728c */ /* 0x000fce000bf25270 */
[----:B------:R-:W-:Y:S05]  /*2410*/  BRA.U !UP0, `(.L_x_120) ;  /* 0x0000000108707547 */ /* 0x000fea000b800000 */
[C---:B------:R-:W-:Y:S01]  /*2420*/  VIADD R0, R12.reuse, 0xfffffffe ;  /* 0xfffffffe0c007836 */ /* 0x040fe20000000000 */
[C---:B------:R-:W-:Y:S01]  /*2430*/  ISETP.GE.AND P0, PT, R12.reuse, UR43, PT ;  /* 0x0000002b0c007c0c */ /* 0x040fe2000bf06270 */
[C---:B------:R-:W-:Y:S01]  /*2440*/  VIADD R3, R12.reuse, 0xffffffff ;  /* 0xffffffff0c037836 */ /* 0x040fe20000000000 */
[C---:B------:R-:W-:Y:S01]  /*2450*/  ISETP.GT.AND P1, PT, R12.reuse, UR43, PT ;  /* 0x0000002b0c007c0c */ /* 0x040fe2000bf24270 */
[----:B------:R-:W-:Y:S01]  /*2460*/  IMAD R11, R12, 0x4, R19 ;  /* 0x000000040c0b7824 */ /* 0x000fe200078e0213 */
[----:B------:R-:W-:Y:S01]  /*2470*/  ISETP.GE.U32.AND P4, PT, R0, 0x6, PT ;  /* 0x000000060000780c */ /* 0x000fe20003f86070 */
[----:B------:R-:W-:Y:S01]  /*2480*/  IMAD.U32 R16, RZ, RZ, UR38 ;  /* 0x00000026ff107e24 */ /* 0x000fe2000f8e00ff */
[----:B------:R-:W-:Y:S02]  /*2490*/  ISETP.GE.U32.AND P3, PT, R3, 0x6, PT ;  /* 0x000000060300780c */ /* 0x000fe40003f66070 */
[----:B------:R-:W-:Y:S02]  /*24a0*/  LDS R3, [R10+0x80] ;  /* 0x000080000a037984 */ /* 0x000fe40000000800 */
[----:B------:R-:W-:-:S03]  /*24b0*/  LEA R13, R16, R11, 0x5 ;  /* 0x0000000b100d7211 */ /* 0x000fc600078e28ff */
[----:B------:R-:W-:-:S04]  /*24c0*/  @!P0 IADD3 R0, PT, PT, R12, 0x1, RZ ;  /* 0x000000010c008810 */ /* 0x000fc80007ffe0ff */
[C---:B------:R-:W-:Y:S02]  /*24d0*/  @P4 ISETP.NE.AND P6, PT, R12.reuse, 0x1, PT ;  /* 0x000000010c00480c */ /* 0x040fe40003fc5270 */
[C---:B------:R-:W-:Y:S02]  /*24e0*/  @P3 ISETP.NE.AND P5, PT, R12.reuse, RZ, PT ;  /* 0x000000ff0c00320c */ /* 0x040fe40003fa5270 */
[----:B------:R-:W-:Y:S02]  /*24f0*/  @P4 FSEL R14, RZ, 1, P6 ;  /* 0x3f800000ff0e4808 */ /* 0x000fe40003000000 */
[C---:B------:R-:W-:Y:S01]  /*2500*/  @!P1 ISETP.NE.AND P6, PT, R12.reuse, UR43, PT ;  /* 0x0000002b0c009c0c */ /* 0x040fe2000bfc5270 */
[----:B------:R-:W-:Y:S01]  /*2510*/  VIADD R12, R12, 0x2 ;  /* 0x000000020c0c7836 */ /* 0x000fe20000000000 */
[----:B------:R-:W-:Y:S02]  /*2520*/  @!P0 ISETP.NE.AND P2, PT, R0, UR43, PT ;  /* 0x0000002b00008c0c */ /* 0x000fe4000bf45270 */
[----:B------:R-:W-:Y:S01]  /*2530*/  @P3 FSEL R0, RZ, 1, P5 ;  /* 0x3f800000ff003808 */ /* 0x000fe20002800000 */
[----:B------:R-:W1:Y:S01]  /*2540*/  @!P4 LDS R14, [R11+0x40] ;  /* 0x000040000b0ec984 */ /* 0x000e620000000800 */
[----:B------:R-:W-:-:S02]  /*2550*/  @!P1 FSEL R16, RZ, 1, P6 ;  /* 0x3f800000ff109808 */ /* 0x000fc40003000000 */
[----:B------:R-:W-:Y:S02]  /*2560*/  @!P0 FSEL R5, RZ, 1, P2 ;  /* 0x3f800000ff058808 */ /* 0x000fe40001000000 */
[----:B------:R-:W2:Y:S04]  /*2570*/  @!P3 LDS R0, [R11+0x44] ;  /* 0x000044000b00b984 */ /* 0x000ea80000000800 */
[----:B------:R-:W3:Y:S04]  /*2580*/  @P1 LDS R16, [R13+0x40] ;  /* 0x000040000d101984 */ /* 0x000ee80000000800 */
[----:B------:R-:W4:Y:S01]  /*2590*/  @P0 LDS R5, [R13+0x44] ;  /* 0x000044000d050984 */ /* 0x000f220000000800 */
[C---:B-1----:R-:W-:Y:S01]  /*25a0*/  FFMA R14, R3.reuse, R14, RZ ;  /* 0x0000000e030e7223 */ /* 0x042fe200000000ff */
[----:B--2---:R-:W-:-:S03]  /*25b0*/  FFMA R3, R3, R0, RZ ;  /* 0x0000000003037223 */ /* 0x004fc600000000ff */
[----:B---3--:R-:W-:-:S04]  /*25c0*/  FFMA R14, R14, R16, R9 ;  /* 0x000000100e0e7223 */ /* 0x008fc80000000009 */
[----:B----4-:R-:W-:-:S07]  /*25d0*/  FFMA R9, R3, R5, R14 ;  /* 0x0000000503097223 */ /* 0x010fce000000000e */
.L_x_120:
[----:B------:R-:W-:Y:S05]  /*25e0*/  BRA.U !UP1, `(.L_x_116) ;  /* 0x0000000d09d87547 */ /* 0x000fea000b800000 */
[C---:B------:R-:W-:Y:S01]  /*25f0*/  VIADD R0, R12.reuse, 0xfffffffe ;  /* 0xfffffffe0c007836 */ /* 0x040fe20000000000 */
[C---:B------:R-:W-:Y:S01]  /*2600*/  ISETP.GT.AND P2, PT, R12.reuse, UR43, PT ;  /* 0x0000002b0c007c0c */ /* 0x040fe2000bf44270 */
[----:B------:R-:W-:Y:S01]  /*2610*/  IMAD.U32 R14, RZ, RZ, UR38 ;  /* 0x00000026ff0e7e24 */ /* 0x000fe2000f8e00ff */
[----:B------:R-:W-:Y:S02]  /*2620*/  LEA R11, R12, R19, 0x2 ;  /* 0x000000130c0b7211 */ /* 0x000fe400078e10ff */
[----:B------:R-:W-:Y:S02]  /*2630*/  ISETP.GE.U32.AND P0, PT, R0, 0x6, PT ;  /* 0x000000060000780c */ /* 0x000fe40003f06070 */
[----:B------:R-:W-:Y:S07]  /*2640*/  LDS R0, [R10+0x80] ;  /* 0x000080000a007984 */ /* 0x000fee0000000800 */
[----:B------:R-:W-:-:S04]  /*2650*/  @P2 IMAD R5, R14, 0x20, R11 ;  /* 0x000000200e052824 */ /* 0x000fc800078e020b */
[----:B------:R-:W-:Y:S01]  /*2660*/  @P0 ISETP.NE.AND P1, PT, R12, 0x1, PT ;  /* 0x000000010c00080c */ /* 0x000fe20003f25270 */
[----:B------:R-:W-:Y:S03]  /*2670*/  @P2 LDS R14, [R5+0x40] ;  /* 0x00004000050e2984 */ /* 0x000fe60000000800 */
[----:B------:R-:W-:-:S06]  /*2680*/  @P0 FSEL R3, RZ, 1, P1 ;  /* 0x3f800000ff030808 */ /* 0x000fcc0000800000 */
[----:B------:R-:W1:Y:S01]  /*2690*/  @!P0 LDS R3, [R11+0x40] ;  /* 0x000040000b038984 */ /* 0x000e620000000800 */
[----:B------:R-:W-:-:S04]  /*26a0*/  @!P2 ISETP.NE.AND P0, PT, R12, UR43, PT ;  /* 0x0000002b0c00ac0c */ /* 0x000fc8000bf05270 */
[----:B------:R-:W-:Y:S01]  /*26b0*/  @!P2 FSEL R12, RZ, 1, P0 ;  /* 0x3f800000ff0ca808 */ /* 0x000fe20000000000 */
[----:B-1----:R-:W-:-:S04]  /*26c0*/  FFMA R0, R0, R3, RZ ;  /* 0x0000000300007223 */ /* 0x002fc800000000ff */
[----:B------:R-:W-:-:S04]  /*26d0*/  @!P2 FFMA R9, R0, R12, R9 ;  /* 0x0000000c0009a223 */ /* 0x000fc80000000009 */
[----:B------:R-:W-:Y:S01]  /*26e0*/  @P2 FFMA R9, R0, R14, R9 ;  /* 0x0000000e00092223 */ /* 0x000fe20000000009 */
[----:B------:R-:W-:Y:S06]  /*26f0*/  BRA `(.L_x_116) ;  /* 0x0000000c00947947 */ /* 0x000fec0003800000 */
.L_x_112:
[----:B------:R-:W-:Y:S01]  /*2700*/  UISETP.GE.U32.AND UP0, UPT, UR6, 0x3, UPT ;  /* 0x000000030600788c */ /* 0x000fe2000bf06070 */
[----:B------:R-:W-:Y:S02]  /*2710*/  HFMA2 R9, -RZ, RZ, 0, 0 ;  /* 0x00000000ff097431 */ /* 0x000fe400000001ff */
[----:B------:R-:W-:Y:S01]  /*2720*/  IMAD.U32 R12, RZ, RZ, UR43 ;  /* 0x0000002bff0c7e24 */ /* 0x000fe2000f8e00ff */
[----:B------:R-:W-:-:S05]  /*2730*/  UISETP.NE.AND UP1, UPT, UR9, URZ, UPT ;  /* 0x000000ff0900728c */ /* 0x000fca000bf25270 */
[----:B------:R-:W-:Y:S06]  /*2740*/  BRA.U !UP0, `(.L_x_121) ;  /* 0x0000000108dc7547 */ /* 0x000fec000b800000 */
[----:B------:R0:W1:Y:S01]  /*2750*/  LDS R0, [R10+0x80] ;  /* 0x000080000a007984 */ /* 0x0000620000000800 */
[----:B------:R-:W-:Y:S01]  /*2760*/  IMAD.MOV.U32 R9, RZ, RZ, RZ ;  /* 0x000000ffff097224 */ /* 0x000fe200078e00ff */
[----:B------:R-:W-:Y:S01]  /*2770*/  MOV R12, UR43 ;  /* 0x0000002b000c7c02 */ /* 0x000fe20008000f00 */
[----:B------:R-:W-:-:S06]  /*2780*/  UMOV UR5, URZ ;  /* 0x000000ff00057c82 */ /* 0x000fcc0008000000 */
.L_x_122:
[C---:B------:R-:W-:Y:S01]  /*2790*/  ISETP.GE.AND P2, PT, R12.reuse, 0x8, PT ;  /* 0x000000080c00780c */ /* 0x040fe20003f46270 */
[C---:B------:R-:W-:Y:S01]  /*27a0*/  VIADD R5, R12.reuse, 0x2 ;  /* 0x000000020c057836 */ /* 0x040fe20000000000 */
[C---:B------:R-:W-:Y:S01]  /*27b0*/  ISETP.GE.AND P1, PT, R12.reuse, 0x7, PT ;  /* 0x000000070c00780c */ /* 0x040fe20003f26270 */
[C---:B------:R-:W-:Y:S01]  /*27c0*/  VIADD R11, R12.reuse, 0x3 ;  /* 0x000000030c0b7836 */ /* 0x040fe20000000000 */
[C---:B------:R-:W-:Y:S01]  /*27d0*/  ISETP.GT.AND P2, PT, R12.reuse, UR47, !P2 ;  /* 0x0000002f0c007c0c */ /* 0x040fe2000d744270 */
[C---:B------:R-:W-:Y:S01]  /*27e0*/  IMAD R21, R12.reuse, 0x4, R19 ;  /* 0x000000040c157824 */ /* 0x040fe200078e0213 */
[C---:B------:R-:W-:Y:S01]  /*27f0*/  ISETP.GE.AND P1, PT, R12.reuse, UR47, !P1 ;  /* 0x0000002f0c007c0c */ /* 0x040fe2000cf26270 */
[----:B------:R-:W-:Y:S01]  /*2800*/  IMAD.MOV.U32 R16, RZ, RZ, RZ ;  /* 0x000000ffff107224 */ /* 0x000fe200078e00ff */
[C---:B------:R-:W-:Y:S01]  /*2810*/  ISETP.GT.AND P4, PT, R12.reuse, UR43, PT ;  /* 0x0000002b0c007c0c */ /* 0x040fe2000bf84270 */
[----:B------:R-:W-:Y:S01]  /*2820*/  IMAD.MOV.U32 R20, RZ, RZ, RZ ;  /* 0x000000ffff147224 */ /* 0x000fe200078e00ff */
[C---:B------:R-:W-:Y:S01]  /*2830*/  ISETP.GE.AND P0, PT, R12.reuse, 0x6, PT ;  /* 0x000000060c00780c */ /* 0x040fe20003f06270 */
[----:B------:R-:W-:Y:S01]  /*2840*/  UIADD3 UR5, UPT, UPT, UR5, 0x4, URZ ;  /* 0x0000000405057890 */ /* 0x000fe2000fffe0ff */
[----:B------:R-:W-:-:S02]  /*2850*/  ISETP.GE.AND P3, PT, R12, 0x5, PT ;  /* 0x000000050c00780c */ /* 0x000fc40003f66270 */
[----:B------:R-:W-:Y:S01]  /*2860*/  ISETP.GT.AND P0, PT, R5, UR47, !P0 ;  /* 0x0000002f05007c0c */ /* 0x000fe2000c704270 */
[----:B------:R-:W-:Y:S01]  /*2870*/  UISETP.NE.AND UP0, UPT, UR5, UR10, UPT ;  /* 0x0000000a0500728c */ /* 0x000fe2000bf05270 */
[----:B------:R-:W-:Y:S02]  /*2880*/  MOV R14, UR38 ;  /* 0x00000026000e7c02 */ /* 0x000fe40008000f00 */
[C---:B------:R-:W-:Y:S01]  /*2890*/  @!P2 ISETP.NE.AND P5, PT, R12.reuse, UR47, PT ;  /* 0x0000002f0c00ac0c */ /* 0x040fe2000bfa5270 */
[C---:B------:R-:W-:Y:S01]  /*28a0*/  @!P1 VIADD R3, R12.reuse, 0x1 ;  /* 0x000000010c039836 */ /* 0x040fe20000000000 */
[----:B------:R-:W-:Y:S02]  /*28b0*/  ISETP.GT.AND P3, PT, R11, UR47, !P3 ;  /* 0x0000002f0b007c0c */ /* 0x000fe4000df64270 */
[----:B------:R-:W-:Y:S02]  /*28c0*/  @!P2 FSEL R15, RZ, 1, P5 ;  /* 0x3f800000ff0fa808 */ /* 0x000fe40002800000 */
[----:B------:R-:W-:-:S02]  /*28d0*/  @!P4 ISETP.NE.AND P6, PT, R12, UR43, PT ;  /* 0x0000002b0c00cc0c */ /* 0x000fc4000bfc5270 */
[----:B------:R-:W-:Y:S02]  /*28e0*/  @!P1 ISETP.NE.AND P5, PT, R3, UR47, PT ;  /* 0x0000002f03009c0c */ /* 0x000fe4000bfa5270 */
[----:B------:R-:W-:Y:S01]  /*28f0*/  LEA R25, R14, R21, 0x5 ;  /* 0x000000150e197211 */ /* 0x000fe200078e28ff */
[----:B------:R-:W1:Y:S01]  /*2900*/  @P2 LDS R15, [R21+0x40] ;  /* 0x00004000150f2984 */ /* 0x000e620000000800 */
[----:B------:R-:W-:Y:S02]  /*2910*/  @!P4 FSEL R14, RZ, 1, P6 ;  /* 0x3f800000ff0ec808 */ /* 0x000fe40003000000 */
[C---:B------:R-:W-:Y:S01]  /*2920*/  ISETP.GE.AND P2, PT, R12.reuse, UR43, PT ;  /* 0x0000002b0c007c0c */ /* 0x040fe2000bf46270 */
[----:B------:R-:W-:Y:S01]  /*2930*/  VIADD R12, R12, 0x4 ;  /* 0x000000040c0c7836 */ /* 0x000fe20000000000 */
        /* <DEDUP_REMOVED lines=9> */
[----:B------:R-:W-:Y:S02]  /*29d0*/  @!P3 FSEL R13, RZ, 1, P1 ;  /* 0x3f800000ff0db808 */ /* 0x000fe40000800000 */
[----:B------:R-:W-:Y:S01]  /*29e0*/  MOV R11, RZ ;  /* 0x000000ff000b7202 */ /* 0x000fe20000000f00 */
        /* <DEDUP_REMOVED lines=13> */
.L_x_121:
[----:B------:R-:W-:Y:S05]  /*2ac0*/  BRA.U !UP1, `(.L_x_116) ;  /* 0x0000000909a07547 */ /* 0x000fea000b800000 */
[----:B------:R-:W-:Y:S02]  /*2ad0*/  UISETP.NE.AND UP0, UPT, UR9, 0x1, UPT ;  /* 0x000000010900788c */ /* 0x000fe4000bf05270 */
[----:B------:R-:W-:-:S07]  /*2ae0*/  UISETP.NE.AND UP1, UPT, UR11, URZ, UPT ;  /* 0x000000ff0b00728c */ /* 0x000fce000bf25270 */
[----:B------:R-:W-:Y:S05]  /*2af0*/  BRA.U !UP0, `(.L_x_123) ;  /* 0x0000000108707547 */ /* 0x000fea000b800000 */
[C---:B------:R-:W-:Y:S01]  /*2b00*/  ISETP.GE.AND P0, PT, R12.reuse, 0x8, PT ;  /* 0x000000080c00780c */ /* 0x040fe20003f06270 */
[C---:B------:R-:W-:Y:S01]  /*2b10*/  VIADD R0, R12.reuse, 0x1 ;  /* 0x000000010c007836 */ /* 0x040fe20000000000 */
[C---:B------:R-:W-:Y:S01]  /*2b20*/  ISETP.GE.AND P1, PT, R12.reuse, 0x7, PT ;  /* 0x000000070c00780c */ /* 0x040fe20003f26270 */
[----:B------:R-:W-:Y:S01]  /*2b30*/  IMAD.U32 R16, RZ, RZ, UR38 ;  /* 0x00000026ff107e24 */ /* 0x000fe2000f8e00ff */
[C---:B------:R-:W-:Y:S01]  /*2b40*/  ISETP.GT.AND P0, PT, R12.reuse, UR47, !P0 ;  /* 0x0000002f0c007c0c */ /* 0x040fe2000c704270 */
[----:B------:R-:W-:Y:S01]  /*2b50*/  LDS R3, [R10+0x80] ;  /* 0x000080000a037984 */ /* 0x000fe20000000800 */
[C---:B------:R-:W-:Y:S02]  /*2b60*/  ISETP.GE.AND P1, PT, R12.reuse, UR47, !P1 ;  /* 0x0000002f0c007c0c */ /* 0x040fe4000cf26270 */
[C---:B------:R-:W-:Y:S02]  /*2b70*/  ISETP.GT.AND P3, PT, R12.reuse, UR43, PT ;  /* 0x0000002b0c007c0c */ /* 0x040fe4000bf64270 */
[----:B------:R-:W-:-:S02]  /*2b80*/  ISETP.GE.AND P2, PT, R12, UR43, PT ;  /* 0x0000002b0c007c0c */ /* 0x000fc4000bf46270 */
[----:B------:R-:W-:-:S05]  /*2b90*/  LEA R11, R12, R19, 0x2 ;  /* 0x000000130c0b7211 */ /* 0x000fca00078e10ff */
[----:B------:R-:W-:Y:S01]  /*2ba0*/  @!P0 ISETP.NE.AND P6, PT, R12, UR47, PT ;  /* 0x0000002f0c008c0c */ /* 0x000fe2000bfc5270 */
[----:B------:R-:W-:Y:S01]  /*2bb0*/  IMAD R13, R16, 0x20, R11 ;  /* 0x00000020100d7824 */ /* 0x000fe200078e020b */
[----:B------:R-:W-:Y:S02]  /*2bc0*/  @!P1 ISETP.NE.AND P5, PT, R0, UR47, PT ;  /* 0x0000002f00009c0c */ /* 0x000fe4000bfa5270 */
[----:B------:R-:W-:Y:S02]  /*2bd0*/  @!P0 FSEL R14, RZ, 1, P6 ;  /* 0x3f800000ff0e8808 */ /* 0x000fe40003000000 */
[----:B------:R-:W-:Y:S02]  /*2be0*/  @!P3 ISETP.NE.AND P6, PT, R12, UR43, PT ;  /* 0x0000002b0c00bc0c */ /* 0x000fe4000bfc5270 */
[----:B------:R-:W-:Y:S02]  /*2bf0*/  @!P2 ISETP.NE.AND P4, PT, R0, UR43, PT ;  /* 0x0000002b0000ac0c */ /* 0x000fe4000bf85270 */
[----:B------:R-:W-:Y:S01]  /*2c00*/  @!P1 FSEL R0, RZ, 1, P5 ;  /* 0x3f800000ff009808 */ /* 0x000fe20002800000 */
[----:B------:R-:W0:Y:S01]  /*2c10*/  @P0 LDS R14, [R11+0x40] ;  /* 0x000040000b0e0984 */ /* 0x000e220000000800 */
[----:B------:R-:W-:-:S02]  /*2c20*/  @!P3 FSEL R16, RZ, 1, P6 ;  /* 0x3f800000ff10b808 */ /* 0x000fc40003000000 */
[----:B------:R-:W-:Y:S02]  /*2c30*/  @!P2 FSEL R5, RZ, 1, P4 ;  /* 0x3f800000ff05a808 */ /* 0x000fe40002000000 */
[----:B------:R-:W1:Y:S01]  /*2c40*/  @P1 LDS R0, [R11+0x44] ;  /* 0x000044000b001984 */ /* 0x000e620000000800 */
[----:B------:R-:W-:-:S03]  /*2c50*/  IADD3 R12, PT, PT, R12, 0x2, RZ ;  /* 0x000000020c0c7810 */ /* 0x000fc60007ffe0ff */
[----:B------:R-:W2:Y:S04]  /*2c60*/  @P3 LDS R16, [R13+0x40] ;  /* 0x000040000d103984 */ /* 0x000ea80000000800 */
[----:B------:R-:W3:Y:S01]  /*2c70*/  @P2 LDS R5, [R13+0x44] ;  /* 0x000044000d052984 */ /* 0x000ee20000000800 */
[C---:B0-----:R-:W-:Y:S01]  /*2c80*/  FFMA R14, R3.reuse, R14, RZ ;  /* 0x0000000e030e7223 */ /* 0x041fe200000000ff */
[----:B-1----:R-:W-:-:S03]  /*2c90*/  FFMA R3, R3, R0, RZ ;  /* 0x0000000003037223 */ /* 0x002fc600000000ff */
[----:B--2---:R-:W-:-:S04]  /*2ca0*/  FFMA R14, R14, R16, R9 ;  /* 0x000000100e0e7223 */ /* 0x004fc80000000009 */
[----:B---3--:R-:W-:-:S07]  /*2cb0*/  FFMA R9, R3, R5, R14 ;  /* 0x0000000503097223 */ /* 0x008fce000000000e */
.L_x_123:
[----:B------:R-:W-:Y:S05]  /*2cc0*/  BRA.U !UP1, `(.L_x_116) ;  /* 0x0000000909207547 */ /* 0x000fea000b800000 */
[C---:B------:R-:W-:Y:S01]  /*2cd0*/  ISETP.GE.AND P0, PT, R12.reuse, 0x8, PT ;  /* 0x000000080c00780c */ /* 0x040fe20003f06270 */
[C---:B------:R-:W-:Y:S01]  /*2ce0*/  IMAD R11, R12.reuse, 0x4, R19 ;  /* 0x000000040c0b7824 */ /* 0x040fe200078e0213 */
[C---:B------:R-:W-:Y:S01]  /*2cf0*/  ISETP.GT.AND P2, PT, R12.reuse, UR43, PT ;  /* 0x0000002b0c007c0c */ /* 0x040fe2000bf44270 */
[----:B------:R-:W-:Y:S01]  /*2d00*/  IMAD.U32 R14, RZ, RZ, UR38 ;  /* 0x00000026ff0e7e24 */ /* 0x000fe2000f8e00ff */
[----:B------:R-:W-:Y:S01]  /*2d10*/  ISETP.GT.AND P0, PT, R12, UR47, !P0 ;  /* 0x0000002f0c007c0c */ /* 0x000fe2000c704270 */
[----:B------:R-:W-:Y:S10]  /*2d20*/  LDS R0, [R10+0x80] ;  /* 0x000080000a007984 */ /* 0x000ff40000000800 */
[----:B------:R-:W-:-:S02]  /*2d30*/  @P2 LEA R5, R14, R11, 0x5 ;  /* 0x0000000b0e052211 */ /* 0x000fc400078e28ff */
        /* <DEDUP_REMOVED lines=10> */
.L_x_111:
[----:B------:R-:W-:Y:S01]  /*2de0*/  UISETP.GE.U32.AND UP0, UPT, UR6, 0x7, UPT ;  /* 0x000000070600788c */ /* 0x000fe2000bf06070 */
[----:B------:R-:W-:Y:S01]  /*2df0*/  IMAD.MOV.U32 R9, RZ, RZ, RZ ;  /* 0x000000ffff097224 */ /* 0x000fe200078e00ff */
[----:B------:R-:W-:Y:S01]  /*2e00*/  UISETP.NE.AND UP1, UPT, UR8, URZ, UPT ;  /* 0x000000ff0800728c */ /* 0x000fe2000bf25270 */
[----:B------:R-:W-:-:S06]  /*2e10*/  IMAD.U32 R0, RZ, RZ, UR43 ;  /* 0x0000002bff007e24 */ /* 0x000fcc000f8e00ff */
[----:B------:R-:W-:Y:S05]  /*2e20*/  BRA.U !UP0, `(.L_x_124) ;  /* 0x0000000108e07547 */ /* 0x000fea000b800000 */
[----:B------:R-:W-:Y:S02]  /*2e30*/  HFMA2 R9, -RZ, RZ, 0, 0 ;  /* 0x00000000ff097431 */ /* 0x000fe400000001ff */
[----:B------:R-:W-:Y:S01]  /*2e40*/  IMAD.U32 R0, RZ, RZ, UR43 ;  /* 0x0000002bff007e24 */ /* 0x000fe2000f8e00ff */
[----:B------:R-:W-:-:S06]  /*2e50*/  UMOV UR5, URZ ;  /* 0x000000ff00057c82 */ /* 0x000fcc0008000000 */
.L_x_125:
[----:B------:R-:W-:Y:S01]  /*2e60*/  IMAD.U32 R3, RZ, RZ, UR38 ;  /* 0x00000026ff037e24 */ /* 0x000fe2000f8e00ff */
[C---:B------:R-:W-:Y:S01]  /*2e70*/  ISETP.GT.AND P6, PT, R0.reuse, UR43, PT ;  /* 0x0000002b00007c0c */ /* 0x040fe2000bfc4270 */
[C---:B------:R-:W-:Y:S01]  /*2e80*/  VIADD R5, R0.reuse, 0x7 ;  /* 0x0000000700057836 */ /* 0x040fe20000000000 */
[C---:B------:R-:W-:Y:S01]  /*2e90*/  ISETP.GE.AND P5, PT, R0.reuse, UR43, PT ;  /* 0x0000002b00007c0c */ /* 0x040fe2000bfa6270 */
[----:B------:R-:W-:Y:S01]  /*2ea0*/  UIADD3 UR5, UPT, UPT, UR5, 0x8, URZ ;  /* 0x0000000805057890 */ /* 0x000fe2000fffe0ff */
[----:B------:R-:W-:Y:S01]  /*2eb0*/  LEA R10, R3, R0, 0x3 ;  /* 0x00000000030a7211 */ /* 0x000fe200078e18ff */
[----:B------:R-:W-:Y:S01]  /*2ec0*/  VIADD R3, R0, 0x2 ;  /* 0x0000000200037836 */ /* 0x000fe20000000000 */
[----:B------:R-:W-:Y:S01]  /*2ed0*/  MOV R14, RZ ;  /* 0x000000ff000e7202 */ /* 0x000fe20000000f00 */
[----:B------:R-:W-:Y:S01]  /*2ee0*/  UISETP.NE.AND UP0, UPT, UR5, UR7, UPT ;  /* 0x000000070500728c */ /* 0x000fe2000bf05270 */
[----:B------:R-:W-:Y:S01]  /*2ef0*/  MOV R13, RZ ;  /* 0x000000ff000d7202 */ /* 0x000fe20000000f00 */
[----:B------:R-:W-:Y:S01]  /*2f00*/  IMAD R20, R10, 0x4, R19 ;  /* 0x000000040a147824 */ /* 0x000fe200078e0213 */
[----:B------:R-:W-:-:S02]  /*2f10*/  ISETP.GT.AND P4, PT, R3, UR43, PT ;  /* 0x0000002b03007c0c */ /* 0x000fc4000bf84270 */
[C---:B------:R-:W-:Y:S02]  /*2f20*/  IADD3 R3, PT, PT, R0.reuse, 0x3, RZ ;  /* 0x0000000300037810 */ /* 0x040fe40007ffe0ff */
[----:B------:R-:W0:Y:S02]  /*2f30*/  @P6 LDS R10, [R20+0x40] ;  /* 0x00004000140a6984 */ /* 0x000e240000000800 */
[----:B------:R-:W-:Y:S01]  /*2f40*/  ISETP.GT.AND P3, PT, R3, UR43, PT ;  /* 0x0000002b03007c0c */ /* 0x000fe2000bf64270 */
[C---:B------:R-:W-:Y:S01]  /*2f50*/  VIADD R3, R0.reuse, 0x4 ;  /* 0x0000000400037836 */ /* 0x040fe20000000000 */
[----:B------:R-:W1:Y:S04]  /*2f60*/  @P5 LDS R15, [R20+0x44] ;  /* 0x00004400140f5984 */ /* 0x000e680000000800 */
[----:B------:R-:W-:Y:S01]  /*2f70*/  ISETP.GT.AND P2, PT, R3, UR43, PT ;  /* 0x0000002b03007c0c */ /* 0x000fe2000bf44270 */
[C---:B------:R-:W-:Y:S01]  /*2f80*/  VIADD R3, R0.reuse, 0x5 ;  /* 0x0000000500037836 */ /* 0x040fe20000000000 */
[----:B------:R-:W2:Y:S04]  /*2f90*/  @P4 LDS R16, [R20+0x48] ;  /* 0x0000480014104984 */ /* 0x000ea80000000800 */
[----:B------:R-:W-:Y:S01]  /*2fa0*/  ISETP.GT.AND P1, PT, R3, UR43, PT ;  /* 0x0000002b03007c0c */ /* 0x000fe2000bf24270 */
[C---:B------:R-:W-:Y:S01]  /*2fb0*/  VIADD R3, R0.reuse, 0x6 ;  /* 0x0000000600037836 */ /* 0x040fe20000000000 */
[----:B------:R-:W3:Y:S01]  /*2fc0*/  @P3 LDS R12, [R20+0x4c] ;  /* 0x00004c00140c3984 */ /* 0x000ee20000000800 */
[----:B------:R-:W-:-:S03]  /*2fd0*/  VIADD R0, R0, 0x8 ;  /* 0x0000000800007836 */ /* 0x000fc60000000000 */
[----:B------:R-:W-:Y:S01]  /*2fe0*/  ISETP.GT.AND P0, PT, R3, UR43, PT ;  /* 0x0000002b03007c0c */ /* 0x000fe2000bf04270 */
[----:B------:R-:W4:-:S12]  /*2ff0*/  @P2 LDS R11, [R20+0x50] ;  /* 0x00005000140b2984 */ /* 0x000f180000000800 */
[----:B------:R-:W5:Y:S01]  /*3000*/  @P0 LDS R3, [R20+0x58] ;  /* 0x0000580014030984 */ /* 0x000f620000000800 */
[----:B0-----:R-:W-:Y:S01]  /*3010*/  @P6 FMUL R14, RZ, R10 ;  /* 0x0000000aff0e6220 */ /* 0x001fe20000400000 */
[----:B------:R-:W-:Y:S02]  /*3020*/  ISETP.GT.AND P6, PT, R5, UR43, PT ;  /* 0x0000002b05007c0c */ /* 0x000fe4000bfc4270 */
[----:B------:R-:W0:Y:S01]  /*3030*/  @P1 LDS R10, [R20+0x54] ;  /* 0x00005400140a1984 */ /* 0x000e220000000800 */
[----:B------:R-:W-:Y:S01]  /*3040*/  FADD R14, R14, R9 ;  /* 0x000000090e0e7221 */ /* 0x000fe20000000000 */
[----:B-1----:R-:W-:Y:S01]  /*3050*/  @P5 FMUL R13, RZ, R15 ;  /* 0x0000000fff0d5220 */ /* 0x002fe20000400000 */
[----:B------:R-:W-:-:S03]  /*3060*/  IMAD.MOV.U32 R9, RZ, RZ, RZ ;  /* 0x000000ffff097224 */ /* 0x000fc600078e00ff */
[----:B------:R-:W-:Y:S01]  /*3070*/  FADD R14, R14, R13 ;  /* 0x0000000d0e0e7221 */ /* 0x000fe20000000000 */
[----:B--2---:R-:W-:Y:S01]  /*3080*/  @P4 FMUL R9, RZ, R16 ;  /* 0x00000010ff094220 */ /* 0x004fe20000400000 */
[----:B------:R-:W-:-:S03]  /*3090*/  IMAD.MOV.U32 R13, RZ, RZ, RZ ;  /* 0x000000ffff0d7224 */ /* 0x000fc600078e00ff */
[----:B------:R-:W1:Y:S01]  /*30a0*/  @P6 LDS R5, [R20+0x5c] ;  /* 0x00005c0014056984 */ /* 0x000e620000000800 */
[----:B------:R-:W-:Y:S01]  /*30b0*/  FADD R14, R14, R9 ;  /* 0x000000090e0e7221 */ /* 0x000fe20000000000 */
[----:B---3--:R-:W-:Y:S01]  /*30c0*/  @P3 FMUL R13, RZ, R12 ;  /* 0x0000000cff0d3220 */ /* 0x008fe20000400000 */
[----:B------:R-:W-:-:S03]  /*30d0*/  MOV R9, RZ ;  /* 0x000000ff00097202 */ /* 0x000fc60000000f00 */
[----:B------:R-:W-:Y:S01]  /*30e0*/  FADD R14, R14, R13 ;  /* 0x0000000d0e0e7221 */ /* 0x000fe20000000000 */
[----:B----4-:R-:W-:Y:S01]  /*30f0*/  @P2 FMUL R9, RZ, R11 ;  /* 0x0000000bff092220 */ /* 0x010fe20000400000 */
[----:B------:R-:W-:-:S03]  /*3100*/  IMAD.MOV.U32 R11, RZ, RZ, RZ ;  /* 0x000000ffff0b7224 */ /* 0x000fc600078e00ff */
[----:B------:R-:W-:Y:S01]  /*3110*/  FADD R14, R14, R9 ;  /* 0x000000090e0e7221 */ /* 0x000fe20000000000 */
[----:B------:R-:W-:Y:S02]  /*3120*/  IMAD.MOV.U32 R9, RZ, RZ, RZ ;  /* 0x000000ffff097224 */ /* 0x000fe400078e00ff */
[----:B-----5:R-:W-:Y:S01]  /*3130*/  @P0 FMUL R9, RZ, R3 ;  /* 0x00000003ff090220 */ /* 0x020fe20000400000 */
[----:B0-----:R-:W-:Y:S01]  /*3140*/  @P1 FMUL R11, RZ, R10 ;  /* 0x0000000aff0b1220 */ /* 0x001fe20000400000 */
[----:B------:R-:W-:-:S03]  /*3150*/  MOV R10, RZ ;  /* 0x000000ff000a7202 */ /* 0x000fc60000000f00 */
[----:B------:R-:W-:-:S04]  /*3160*/  FADD R14, R14, R11 ;  /* 0x0000000b0e0e7221 */ /* 0x000fc80000000000 */
[----:B------:R-:W-:Y:S01]  /*3170*/  FADD R9, R14, R9 ;  /* 0x000000090e097221 */ /* 0x000fe20000000000 */
[----:B-1----:R-:W-:-:S04]  /*3180*/  @P6 FMUL R10, RZ, R5 ;  /* 0x00000005ff0a6220 */ /* 0x002fc80000400000 */
[----:B------:R-:W-:Y:S01]  /*3190*/  FADD R9, R9, R10 ;  /* 0x0000000a09097221 */ /* 0x000fe20000000000 */
[----:B------:R-:W-:Y:S06]  /*31a0*/  BRA.U UP0, `(.L_x_125) ;  /* 0xfffffffd002c7547 */ /* 0x000fec000b83ffff */
.L_x_124:
[----:B------:R-:W-:Y:S05]  /*31b0*/  BRA.U !UP1, `(.L_x_116) ;  /* 0x0000000109e47547 */ /* 0x000fea000b800000 */
[----:B------:R-:W-:Y:S02]  /*31c0*/  UIADD3 UR5, UPT, UPT, UR8, -0x1, URZ ;  /* 0xffffffff08057890 */ /* 0x000fe4000fffe0ff */
[----:B------:R-:W-:Y:S02]  /*31d0*/  UISETP.NE.AND UP1, UPT, UR9, URZ, UPT ;  /* 0x000000ff0900728c */ /* 0x000fe4000bf25270 */
[----:B------:R-:W-:-:S09]  /*31e0*/  UISETP.GE.U32.AND UP0, UPT, UR5, 0x3, UPT ;  /* 0x000000030500788c */ /* 0x000fd2000bf06070 */
[----:B------:R-:W-:Y:S05]  /*31f0*/  BRA.U !UP0, `(.L_x_126) ;  /* 0x0000000108687547 */ /* 0x000fea000b800000 */
[----:B------:R-:W-:Y:S01]  /*3200*/  IMAD.U32 R3, RZ, RZ, UR38 ;  /* 0x00000026ff037e24 */ /* 0x000fe2000f8e00ff */
[C---:B------:R-:W-:Y:S02]  /*3210*/  ISETP.GT.AND P0, PT, R0.reuse, UR43, PT ;  /* 0x0000002b00007c0c */ /* 0x040fe4000bf04270 */
[C---:B------:R-:W-:Y:S02]  /*3220*/  ISETP.GE.AND P1, PT, R0.reuse, UR43, PT ;  /* 0x0000002b00007c0c */ /* 0x040fe4000bf26270 */
[----:B------:R-:W-:Y:S01]  /*3230*/  LEA R10, R3, R0, 0x3 ;  /* 0x00000000030a7211 */ /* 0x000fe200078e18ff */
[C---:B------:R-:W-:Y:S01]  /*3240*/  VIADD R3, R0.reuse, 0x2 ;  /* 0x0000000200037836 */ /* 0x040fe20000000000 */
[C---:B------:R-:W-:Y:S01]  /*3250*/  IADD3 R5, PT, PT, R0.reuse, 0x3, RZ ;  /* 0x0000000300057810 */ /* 0x040fe20007ffe0ff */
[----:B------:R-:W-:Y:S02]  /*3260*/  VIADD R0, R0, 0x4 ;  /* 0x0000000400007836 */ /* 0x000fe40000000000 */
[----:B------:R-:W-:Y:S01]  /*3270*/  IMAD R13, R10, 0x4, R19 ;  /* 0x000000040a0d7824 */ /* 0x000fe200078e0213 */
[----:B------:R-:W-:Y:S01]  /*3280*/  ISETP.GT.AND P2, PT, R3, UR43, PT ;  /* 0x0000002b03007c0c */ /* 0x000fe2000bf44270 */
[----:B------:R-:W-:Y:S01]  /*3290*/  IMAD.MOV.U32 R10, RZ, RZ, RZ ;  /* 0x000000ffff0a7224 */ /* 0x000fe200078e00ff */
[----:B------:R-:W-:-:S02]  /*32a0*/  ISETP.GT.AND P3, PT, R5, UR43, PT ;  /* 0x0000002b05007c0c */ /* 0x000fc4000bf64270 */
[----:B------:R-:W0:Y:S04]  /*32b0*/  @P0 LDS R3, [R13+0x40] ;  /* 0x000040000d030984 */ /* 0x000e280000000800 */
[----:B------:R-:W1:Y:S05]  /*32c0*/  @P1 LDS R5, [R13+0x44] ;  /* 0x000044000d051984 */ /* 0x000e6a0000000800 */
[----:B------:R-:W2:Y:S04]  /*32d0*/  @P2 LDS R11, [R13+0x48] ;  /* 0x000048000d0b2984 */ /* 0x000ea80000000800 */
[----:B------:R-:W3:Y:S01]  /*32e0*/  @P3 LDS R12, [R13+0x4c] ;  /* 0x00004c000d0c3984 */ /* 0x000ee20000000800 */
[----:B0-----:R-:W-:Y:S01]  /*32f0*/  @P0 FMUL R10, RZ, R3 ;  /* 0x00000003ff0a0220 */ /* 0x001fe20000400000 */
[----:B------:R-:W-:-:S02]  /*3300*/  IMAD.MOV.U32 R3, RZ, RZ, RZ ;  /* 0x000000ffff037224 */ /* 0x000fc400078e00ff */
[----:B-1----:R-:W-:Y:S01]  /*3310*/  @P1 FMUL R3, RZ, R5 ;  /* 0x00000005ff031220 */ /* 0x002fe20000400000 */
[----:B------:R-:W-:Y:S02]  /*3320*/  HFMA2 R5, -RZ, RZ, 0, 0 ;  /* 0x00000000ff057431 */ /* 0x000fe400000001ff */
[----:B------:R-:W-:Y:S01]  /*3330*/  FADD R10, R9, R10 ;  /* 0x0000000a090a7221 */ /* 0x000fe20000000000 */
[----:B------:R-:W-:-:S03]  /*3340*/  IMAD.MOV.U32 R9, RZ, RZ, RZ ;  /* 0x000000ffff097224 */ /* 0x000fc600078e00ff */
[----:B------:R-:W-:Y:S01]  /*3350*/  FADD R10, R10, R3 ;  /* 0x000000030a0a7221 */ /* 0x000fe20000000000 */
[----:B--2---:R-:W-:Y:S01]  /*3360*/  @P2 FMUL R5, RZ, R11 ;  /* 0x0000000bff052220 */ /* 0x004fe20000400000 */
[----:B---3--:R-:W-:-:S03]  /*3370*/  @P3 FMUL R9, RZ, R12 ;  /* 0x0000000cff093220 */ /* 0x008fc60000400000 */
[----:B------:R-:W-:-:S04]  /*3380*/  FADD R10, R10, R5 ;  /* 0x000000050a0a7221 */ /* 0x000fc80000000000 */
[----:B------:R-:W-:-:S07]  /*3390*/  FADD R9, R10, R9 ;  /* 0x000000090a097221 */ /* 0x000fce0000000000 */
.L_x_126:
[----:B------:R-:W-:Y:S05]  /*33a0*/  BRA.U !UP1, `(.L_x_116) ;  /* 0x0000000109687547 */ /* 0x000fea000b800000 */
[----:B------:R-:W-:Y:S02]  /*33b0*/  UISETP.NE.AND UP0, UPT, UR9, 0x1, UPT ;  /* 0x000000010900788c */ /* 0x000fe4000bf05270 */
[----:B------:R-:W-:-:S07]  /*33c0*/  UISETP.NE.AND UP1, UPT, UR11, URZ, UPT ;  /* 0x000000ff0b00728c */ /* 0x000fce000bf25270 */
[----:B------:R-:W-:Y:S05]  /*33d0*/  BRA.U !UP0, `(.L_x_127) ;  /* 0x0000000108387547 */ /* 0x000fea000b800000 */
[----:B------:R-:W-:Y:S02]  /*33e0*/  MOV R3, UR38 ;  /* 0x0000002600037c02 */ /* 0x000fe40008000f00 */
[C---:B------:R-:W-:Y:S02]  /*33f0*/  ISETP.GT.AND P0, PT, R0.reuse, UR43, PT ;  /* 0x0000002b00007c0c */ /* 0x040fe4000bf04270 */
[----:B------:R-:W-:Y:S01]  /*3400*/  ISETP.GE.AND P1, PT, R0, UR43, PT ;  /* 0x0000002b00007c0c */ /* 0x000fe2000bf26270 */
[----:B------:R-:W-:Y:S02]  /*3410*/  IMAD R10, R3, 0x8, R0 ;  /* 0x00000008030a7824 */ /* 0x000fe400078e0200 */
[----:B------:R-:W-:Y:S02]  /*3420*/  IMAD.MOV.U32 R3, RZ, RZ, RZ ;  /* 0x000000ffff037224 */ /* 0x000fe400078e00ff */
[----:B------:R-:W-:Y:S01]  /*3430*/  IMAD R11, R10, 0x4, R19 ;  /* 0x000000040a0b7824 */ /* 0x000fe200078e0213 */
[----:B------:R-:W-:Y:S01]  /*3440*/  MOV R10, RZ ;  /* 0x000000ff000a7202 */ /* 0x000fe20000000f00 */
[----:B------:R-:W-:-:S04]  /*3450*/  VIADD R0, R0, 0x2 ;  /* 0x0000000200007836 */ /* 0x000fc80000000000 */
[----:B------:R-:W0:Y:S04]  /*3460*/  @P0 LDS R12, [R11+0x40] ;  /* 0x000040000b0c0984 */ /* 0x000e280000000800 */
[----:B------:R-:W1:Y:S01]  /*3470*/  @P1 LDS R5, [R11+0x44] ;  /* 0x000044000b051984 */ /* 0x000e620000000800 */
[----:B0-----:R-:W-:Y:S01]  /*3480*/  @P0 FMUL R10, RZ, R12 ;  /* 0x0000000cff0a0220 */ /* 0x001fe20000400000 */
[----:B-1----:R-:W-:-:S03]  /*3490*/  @P1 FMUL R3, RZ, R5 ;  /* 0x00000005ff031220 */ /* 0x002fc60000400000 */
[----:B------:R-:W-:-:S04]  /*34a0*/  FADD R10, R9, R10 ;  /* 0x0000000a090a7221 */ /* 0x000fc80000000000 */
[----:B------:R-:W-:-:S07]  /*34b0*/  FADD R9, R10, R3 ;  /* 0x000000030a097221 */ /* 0x000fce0000000000 */
.L_x_127:
[----:B------:R-:W-:Y:S05]  /*34c0*/  BRA.U !UP1, `(.L_x_116) ;  /* 0x0000000109207547 */ /* 0x000fea000b800000 */
[----:B------:R-:W-:Y:S02]  /*34d0*/  ISETP.GT.AND P0, PT, R0, UR43, PT ;  /* 0x0000002b00007c0c */ /* 0x000fe4000bf04270 */
[----:B------:R-:W-:-:S11]  /*34e0*/  MOV R3, UR38 ;  /* 0x0000002600037c02 */ /* 0x000fd60008000f00 */
[----:B------:R-:W-:-:S04]  /*34f0*/  @P0 IMAD R0, R3, 0x8, R0 ;  /* 0x0000000803000824 */ /* 0x000fc800078e0200 */
[----:B------:R-:W-:Y:S02]  /*3500*/  @P0 IMAD R3, R0, 0x4, R19 ;  /* 0x0000000400030824 */ /* 0x000fe400078e0213 */
[----:B------:R-:W-:-:S04]  /*3510*/  HFMA2 R0, -RZ, RZ, 0, 0 ;  /* 0x00000000ff007431 */ /* 0x000fc800000001ff */
[----:B------:R-:W0:Y:S02]  /*3520*/  @P0 LDS R3, [R3+0x40] ;  /* 0x0000400003030984 */ /* 0x000e240000000800 */
[----:B0-----:R-:W-:-:S04]  /*3530*/  @P0 FMUL R0, RZ, R3 ;  /* 0x00000003ff000220 */ /* 0x001fc80000400000 */
[----:B------:R-:W-:-:S07]  /*3540*/  FADD R9, R9, R0 ;  /* 0x0000000009097221 */ /* 0x000fce0000000000 */
.L_x_116:
[----:B------:R-:W-:-:S05]  /*3550*/  FFMA R9, -R7, R9, R8 ;  /* 0x0000000907097223 */ /* 0x000fca0000000108 */
[----:B------:R2:W-:Y:S02]  /*3560*/  STS [R6+0x80], R9 ;  /* 0x0000800906007388 */ /* 0x0005e40000000800 */
.L_x_108:
[----:B------:R-:W-:Y:S05]  /*3570*/  BSYNC.RECONVERGENT B0 ;  /* 0x0000000000007941 */ /* 0x000fea0003800200 */
.L_x_107:
[----:B------:R-:W-:-:S04]  /*3580*/  UIADD3 UR4, UPT, UPT, UR44, UR4, URZ ;  /* 0x000000042c047290 */ /* 0x000fc8000fffe0ff */
[----:B------:R-:W-:-:S09]  /*3590*/  UISETP.GE.U32.AND UP0, UPT, UR4, 0x8, UPT ;  /* 0x000000080400788c */ /* 0x000fd2000bf06070 */
[----:B------:R-:W-:Y:S05]  /*35a0*/  BRA.U !UP0, `(.L_x_128) ;  /* 0xffffffe108887547 */ /* 0x000fea000b83ffff */
[----:B------:R-:W-:Y:S05]  /*35b0*/  BRA `(.L_x_129) ;  /* 0x00000008006c7947 */ /* 0x000fea0003800000 */
.L_x_106:
[----:B------:R-:W-:Y:S01]  /*35c0*/  UISETP.GT.U32.AND UP0, UPT, UR44, 0x2, UPT ;  /* 0x000000022c00788c */ /* 0x000fe2000bf04070 */
[----:B------:R-:W-:-:S08]  /*35d0*/  UMOV UR4, URZ ;  /* 0x000000ff00047c82 */ /* 0x000fd00008000000 */
[----:B------:R-:W-:Y:S05]  /*35e0*/  BRA.U UP0, `(.L_x_130) ;  /* 0x0000000500587547 */ /* 0x000fea000b800000 */
[----:B------:R-:W-:Y:S01]  /*35f0*/  UMOV UR4, URZ ;  /* 0x000000ff00047c82 */ /* 0x000fe20008000000 */
[----:B------:R-:W-:-:S05]  /*3600*/  UMOV UR5, URZ ;  /* 0x000000ff00057c82 */ /* 0x000fca0008000000 */
.L_x_147:
[----:B0-----:R-:W-:Y:S01]  /*3610*/  VIADD R8, R22, UR4 ;  /* 0x0000000416087c36 */ /* 0x001fe20008000000 */
[----:B------:R-:W-:Y:S01]  /*3620*/  UIADD3 UR5, UPT, UPT, UR5, 0x4, URZ ;  /* 0x0000000405057890 */ /* 0x000fe2000fffe0ff */
[----:B------:R-:W-:Y:S03]  /*3630*/  BSSY.RECONVERGENT B0, `(.L_x_131) ;  /* 0x0000013000007945 */ /* 0x000fe60003800200 */
[----:B------:R-:W-:Y:S01]  /*3640*/  ISETP.GT.U32.AND P0, PT, R8, 0x7, PT ;  /* 0x000000070800780c */ /* 0x000fe20003f04070 */
[----:B------:R-:W-:-:S12]  /*3650*/  UISETP.NE.AND UP0, UPT, UR5, UR42, UPT ;  /* 0x0000002a0500728c */ /* 0x000fd8000bf05270 */
[----:B--234-:R-:W-:Y:S05]  /*3660*/  @P0 BRA `(.L_x_132) ;  /* 0x00000000003c0947 */ /* 0x01cfea0003800000 */
[----:B------:R-:W-:Y:S01]  /*3670*/  ISETP.NE.AND P0, PT, R8, UR43, PT ;  /* 0x0000002b08007c0c */ /* 0x000fe2000bf05270 */
[----:B-1----:R-:W-:Y:S01]  /*3680*/  IMAD.U32 R3, RZ, RZ, UR38 ;  /* 0x00000026ff037e24 */ /* 0x002fe2000f8e00ff */
[----:B------:R-:W-:Y:S01]  /*3690*/  BSSY.RECONVERGENT B1, `(.L_x_133) ;  /* 0x000000a000017945 */ /* 0x000fe20003800200 */
[----:B------:R-:W-:-:S03]  /*36a0*/  FADD R0, -R7, -RZ ;  /* 0x800000ff07007221 */ /* 0x000fc60000000100 */
        /* <DEDUP_REMOVED lines=8> */
.L_x_134:
[----:B------:R-:W-:Y:S05]  /*3730*/  BSYNC.RECONVERGENT B1 ;  /* 0x0000000000017941 */ /* 0x000fea0003800200 */
.L_x_133:
[----:B------:R-:W-:-:S05]  /*3740*/  FFMA R0, -RZ, R7, R0 ;  /* 0x00000007ff007223 */ /* 0x000fca0000000100 */
[----:B------:R0:W-:Y:S02]  /*3750*/  STS [R3+0x80], R0 ;  /* 0x0000800003007388 */ /* 0x0001e40000000800 */
.L_x_132:
[----:B------:R-:W-:Y:S05]  /*3760*/  BSYNC.RECONVERGENT B0 ;  /* 0x0000000000007941 */ /* 0x000fea0003800200 */
.L_x_131:
[----:B------:R-:W-:Y:S01]  /*3770*/  IADD3 R8, PT, PT, R8, UR44, RZ ;  /* 0x0000002c08087c10 */ /* 0x000fe2000fffe0ff */
[----:B------:R-:W-:Y:S03]  /*3780*/  BSSY.RECONVERGENT B0, `(.L_x_135) ;  /* 0x0000012000007945 */ /* 0x000fe60003800200 */
[----:B------:R-:W-:-:S13]  /*3790*/  ISETP.GT.U32.AND P0, PT, R8, 0x7, PT ;  /* 0x000000070800780c */ /* 0x000fda0003f04070 */
[----:B------:R-:W-:Y:S05]  /*37a0*/  @P0 BRA `(.L_x_136) ;  /* 0x00000000003c0947 */ /* 0x000fea0003800000 */
[----:B------:R-:W-:Y:S01]  /*37b0*/  ISETP.NE.AND P0, PT, R8, UR43, PT ;  /* 0x0000002b08007c0c */ /* 0x000fe2000bf05270 */
[----:B01----:R-:W-:Y:S01]  /*37c0*/  IMAD.U32 R3, RZ, RZ, UR38 ;  /* 0x00000026ff037e24 */ /* 0x003fe2000f8e00ff */
[----:B------:R-:W-:Y:S01]  /*37d0*/  BSSY.RECONVERGENT B1, `(.L_x_137) ;  /* 0x000000a000017945 */ /* 0x000fe20003800200 */
[----:B------:R-:W-:Y:S02]  /*37e0*/  FADD R0, -R7, -RZ ;  /* 0x800000ff07007221 */ /* 0x000fe40000000100 */
[----:B------:R-:W-:-:S05]  /*37f0*/  IMAD R6, R3, 0x8, R8 ;  /* 0x0000000803067824 */ /* 0x000fca00078e0208 */
[----:B------:R-:W-:-:S03]  /*3800*/  LEA R3, R6, R19, 0x2 ;  /* 0x0000001306037211 */ /* 0x000fc600078e10ff */
[----:B------:R-:W-:Y:S05]  /*3810*/  @!P0 BRA `(.L_x_138) ;  /* 0x0000000000148947 */ /* 0x000fea0003800000 */
[----:B------:R-:W-:Y:S01]  /*3820*/  ISETP.GE.U32.AND P0, PT, R8, R17, PT ;  /* 0x000000110800720c */ /* 0x000fe20003f06070 */
[----:B------:R-:W-:-:S03]  /*3830*/  IMAD.MOV.U32 R0, RZ, RZ, RZ ;  /* 0x000000ffff007224 */ /* 0x000fc600078e00ff */
[----:B------:R-:W-:-:S13]  /*3840*/  ISETP.LE.OR P0, PT, R8, UR43, P0 ;  /* 0x0000002b08007c0c */ /* 0x000fda0008703670 */
[----:B------:R-:W0:Y:S02]  /*3850*/  @!P0 LDS R6, [R3+0x40] ;  /* 0x0000400003068984 */ /* 0x000e240000000800 */
[----:B0-----:R-:W-:-:S07]  /*3860*/  @!P0 FMUL R0, R6, -R7 ;  /* 0x8000000706008220 */ /* 0x001fce0000400000 */
.L_x_138:
[----:B------:R-:W-:Y:S05]  /*3870*/  BSYNC.RECONVERGENT B1 ;  /* 0x0000000000017941 */ /* 0x000fea0003800200 */
.L_x_137:
[----:B------:R-:W-:-:S05]  /*3880*/  FFMA R0, -RZ, R7, R0 ;  /* 0x00000007ff007223 */ /* 0x000fca0000000100 */
[----:B------:R2:W-:Y:S02]  /*3890*/  STS [R3+0x80], R0 ;  /* 0x0000800003007388 */ /* 0x0005e40000000800 */
.L_x_136:
[----:B------:R-:W-:Y:S05]  /*38a0*/  BSYNC.RECONVERGENT B0 ;  /* 0x0000000000007941 */ /* 0x000fea0003800200 */
.L_x_135:
[----:B------:R-:W-:Y:S01]  /*38b0*/  VIADD R8, R8, UR44 ;  /* 0x0000002c08087c36 */ /* 0x000fe20008000000 */
[----:B------:R-:W-:Y:S04]  /*38c0*/  BSSY.RECONVERGENT B0, `(.L_x_139) ;  /* 0x0000012000007945 */ /* 0x000fe80003800200 */
[----:B------:R-:W-:-:S13]  /*38d0*/  ISETP.GT.U32.AND P0, PT, R8, 0x7, PT ;  /* 0x000000070800780c */ /* 0x000fda0003f04070 */
[----:B------:R-:W-:Y:S05]  /*38e0*/  @P0 BRA `(.L_x_140) ;  /* 0x00000000003c0947 */ /* 0x000fea0003800000 */
[----:B------:R-:W-:Y:S01]  /*38f0*/  ISETP.NE.AND P0, PT, R8, UR43, PT ;  /* 0x0000002b08007c0c */ /* 0x000fe2000bf05270 */
[----:B------:R-:W-:Y:S01]  /*3900*/  BSSY.RECONVERGENT B1, `(.L_x_141) ;  /* 0x000000b000017945 */ /* 0x000fe20003800200 */
[----:B012---:R-:W-:Y:S01]  /*3910*/  MOV R3, UR38 ;  /* 0x0000002600037c02 */ /* 0x007fe20008000f00 */
[----:B------:R-:W-:-:S04]  /*3920*/  FADD R0, -R7, -RZ ;  /* 0x800000ff07007221 */ /* 0x000fc80000000100 */
[----:B------:R-:W-:-:S04]  /*3930*/  IMAD R6, R3, 0x8, R8 ;  /* 0x0000000803067824 */ /* 0x000fc800078e0208 */
[----:B------:R-:W-:Y:S02]  /*3940*/  IMAD R3, R6, 0x4, R19 ;  /* 0x0000000406037824 */ /* 0x000fe400078e0213 */
[----:B------:R-:W-:Y:S05]  /*3950*/  @!P0 BRA `(.L_x_142) ;  /* 0x0000000000148947 */ /* 0x000fea0003800000 */
[----:B------:R-:W-:Y:S01]  /*3960*/  ISETP.GE.U32.AND P0, PT, R8, R17, PT ;  /* 0x000000110800720c */ /* 0x000fe20003f06070 */
[----:B------:R-:W-:-:S03]  /*3970*/  HFMA2 R0, -RZ, RZ, 0, 0 ;  /* 0x00000000ff007431 */ /* 0x000fc600000001ff */
[----:B------:R-:W-:-:S13]  /*3980*/  ISETP.LE.OR P0, PT, R8, UR43, P0 ;  /* 0x0000002b08007c0c */ /* 0x000fda0008703670 */
[----:B------:R-:W0:Y:S02]  /*3990*/  @!P0 LDS R6, [R3+0x40] ;  /* 0x0000400003068984 */ /* 0x000e240000000800 */
[----:B0-----:R-:W-:-:S07]  /*39a0*/  @!P0 FMUL R0, R6, -R7 ;  /* 0x8000000706008220 */ /* 0x001fce0000400000 */
.L_x_142:
[----:B------:R-:W-:Y:S05]  /*39b0*/  BSYNC.RECONVERGENT B1 ;  /* 0x0000000000017941 */ /* 0x000fea0003800200 */
.L_x_141:
[----:B------:R-:W-:-:S05]  /*39c0*/  FFMA R0, -RZ, R7, R0 ;  /* 0x00000007ff007223 */ /* 0x000fca0000000100 */
[----:B------:R3:W-:Y:S02]  /*39d0*/  STS [R3+0x80], R0 ;  /* 0x0000800003007388 */ /* 0x0007e40000000800 */
.L_x_140:
[----:B------:R-:W-:Y:S05]  /*39e0*/  BSYNC.RECONVERGENT B0 ;  /* 0x0000000000007941 */ /* 0x000fea0003800200 */
.L_x_139:
[----:B------:R-:W-:Y:S01]  /*39f0*/  VIADD R8, R8, UR44 ;  /* 0x0000002c08087c36 */ /* 0x000fe20008000000 */
[----:B------:R-:W-:Y:S04]  /*3a00*/  BSSY.RECONVERGENT B0, `(.L_x_143) ;  /* 0x0000012000007945 */ /* 0x000fe80003800200 */
[----:B------:R-:W-:-:S13]  /*3a10*/  ISETP.GT.U32.AND P0, PT, R8, 0x7, PT ;  /* 0x000000070800780c */ /* 0x000fda0003f04070 */
[----:B------:R-:W-:Y:S05]  /*3a20*/  @P0 BRA `(.L_x_144) ;  /* 0x00000000003c0947 */ /* 0x000fea0003800000 */
[----:B------:R-:W-:Y:S01]  /*3a30*/  ISETP.NE.AND P0, PT, R8, UR43, PT ;  /* 0x0000002b08007c0c */ /* 0x000fe2000bf05270 */
[----:B0123--:R-:W-:Y:S01]  /*3a40*/  IMAD.U32 R3, RZ, RZ, UR38 ;  /* 0x00000026ff037e24 */ /* 0x00ffe2000f8e00ff */
        /* <DEDUP_REMOVED lines=10> */
.L_x_146:
[----:B------:R-:W-:Y:S05]  /*3af0*/  BSYNC.RECONVERGENT B1 ;  /* 0x0000000000017941 */ /* 0x000fea0003800200 */
.L_x_145:
[----:B------:R-:W-:-:S05]  /*3b00*/  FFMA R0, -RZ, R7, R0 ;  /* 0x00000007ff007223 */ /* 0x000fca0000000100 */
[----:B------:R4:W-:Y:S02]  /*3b10*/  STS [R3+0x80], R0 ;  /* 0x0000800003007388 */ /* 0x0009e40000000800 */
.L_x_144:
[----:B------:R-:W-:Y:S05]  /*3b20*/  BSYNC.RECONVERGENT B0 ;  /* 0x0000000000007941 */ /* 0x000fea0003800200 */
.L_x_143:
[----:B------:R-:W-:Y:S01]  /*3b30*/  UIADD3 UR4, UPT, UPT, UR45, UR4, URZ ;  /* 0x000000042d047290 */ /* 0x000fe2000fffe0ff */
[----:B------:R-:W-:Y:S11]  /*3b40*/  BRA.U UP0, `(.L_x_147) ;  /* 0xfffffff900b07547 */ /* 0x000ff6000b83ffff */
.L_x_130:
[----:B------:R-:W-:-:S09]  /*3b50*/  UISETP.NE.AND UP0, UPT, UR48, URZ, UPT ;  /* 0x000000ff3000728c */ /* 0x000fd2000bf05270 */
[----:B------:R-:W-:Y:S05]  /*3b60*/  BRA.U !UP0, `(.L_x_129) ;  /* 0x0000000508007547 */ /* 0x000fea000b800000 */
[----:B0-----:R-:W-:Y:S01]  /*3b70*/  IADD3 R8, PT, PT, R22, UR4, RZ ;  /* 0x0000000416087c10 */ /* 0x001fe2000fffe0ff */
[----:B------:R-:W-:Y:S03]  /*3b80*/  BSSY.RECONVERGENT B0, `(.L_x_148) ;  /* 0x0000012000007945 */ /* 0x000fe60003800200 */
[----:B------:R-:W-:-:S13]  /*3b90*/  ISETP.GT.U32.AND P0, PT, R8, 0x7, PT ;  /* 0x000000070800780c */ /* 0x000fda0003f04070 */
[----:B------:R-:W-:Y:S05]  /*3ba0*/  @P0 BRA `(.L_x_149) ;  /* 0x00000000003c0947 */ /* 0x000fea0003800000 */
[----:B------:R-:W-:Y:S01]  /*3bb0*/  ISETP.NE.AND P0, PT, R8, UR43, PT ;  /* 0x0000002b08007c0c */ /* 0x000fe2000bf05270 */
[----:B-1234-:R-:W-:Y:S01]  /*3bc0*/  IMAD.U32 R3, RZ, RZ, UR38 ;  /* 0x00000026ff037e24 */ /* 0x01efe2000f8e00ff */
        /* <DEDUP_REMOVED lines=10> */
.L_x_151:
[----:B------:R-:W-:Y:S05]  /*3c70*/  BSYNC.RECONVERGENT B1 ;  /* 0x0000000000017941 */ /* 0x000fea0003800200 */
.L_x_150:
[----:B------:R-:W-:-:S05]  /*3c80*/  FFMA R0, -RZ, R7, R0 ;  /* 0x00000007ff007223 */ /* 0x000fca0000000100 */
[----:B------:R0:W-:Y:S02]  /*3c90*/  STS [R3+0x80], R0 ;  /* 0x0000800003007388 */ /* 0x0001e40000000800 */
.L_x_149:
[----:B------:R-:W-:Y:S05]  /*3ca0*/  BSYNC.RECONVERGENT B0 ;  /* 0x0000000000007941 */ /* 0x000fea0003800200 */
.L_x_148:
[----:B------:R-:W-:-:S09]  /*3cb0*/  UISETP.NE.AND UP0, UPT, UR48, 0x1, UPT ;  /* 0x000000013000788c */ /* 0x000fd2000bf05270 */
[----:B------:R-:W-:Y:S05]  /*3cc0*/  BRA.U !UP0, `(.L_x_129) ;  /* 0x0000000108a87547 */ /* 0x000fea000b800000 */
[----:B------:R-:W-:Y:S01]  /*3cd0*/  VIADD R8, R8, UR44 ;  /* 0x0000002c08087c36 */ /* 0x000fe20008000000 */
[----:B------:R-:W-:Y:S04]  /*3ce0*/  BSSY.RECONVERGENT B0, `(.L_x_152) ;  /* 0x0000012000007945 */ /* 0x000fe80003800200 */
[----:B------:R-:W-:-:S13]  /*3cf0*/  ISETP.GT.U32.AND P0, PT, R8, 0x7, PT ;  /* 0x000000070800780c */ /* 0x000fda0003f04070 */
[----:B------:R-:W-:Y:S05]  /*3d00*/  @P0 BRA `(.L_x_153) ;  /* 0x00000000003c0947 */ /* 0x000fea0003800000 */
[----:B------:R-:W-:Y:S01]  /*3d10*/  ISETP.NE.AND P0, PT, R8, UR43, PT ;  /* 0x0000002b08007c0c */ /* 0x000fe2000bf05270 */
[----:B------:R-:W-:Y:S01]  /*3d20*/  BSSY.RECONVERGENT B1, `(.L_x_154) ;  /* 0x000000b000017945 */ /* 0x000fe20003800200 */
[----:B01234-:R-:W-:Y:S01]  /*3d30*/  MOV R3, UR38 ;  /* 0x0000002600037c02 */ /* 0x01ffe20008000f00 */
[----:B------:R-:W-:-:S04]  /*3d40*/  FADD R0, -R7, -RZ ;  /* 0x800000ff07007221 */ /* 0x000fc80000000100 */
[----:B------:R-:W-:-:S04]  /*3d50*/  IMAD R6, R3, 0x8, R8 ;  /* 0x0000000803067824 */ /* 0x000fc800078e0208 */
[----:B------:R-:W-:Y:S02]  /*3d60*/  IMAD R3, R6, 0x4, R19 ;  /* 0x0000000406037824 */ /* 0x000fe400078e0213 */
[----:B------:R-:W-:Y:S05]  /*3d70*/  @!P0 BRA `(.L_x_155) ;  /* 0x0000000000148947 */ /* 0x000fea0003800000 */
[C---:B------:R-:W-:Y:S02]  /*3d80*/  ISETP.GE.U32.AND P0, PT, R8.reuse, R17, PT ;  /* 0x000000110800720c */ /* 0x040fe40003f06070 */
[----:B------:R-:W-:Y:S02]  /*3d90*/  MOV R0, RZ ;  /* 0x000000ff00007202 */ /* 0x000fe40000000f00 */
[----:B------:R-:W-:-:S13]  /*3da0*/  ISETP.LE.OR P0, PT, R8, UR43, P0 ;  /* 0x0000002b08007c0c */ /* 0x000fda0008703670 */
[----:B------:R-:W0:Y:S02]  /*3db0*/  @!P0 LDS R6, [R3+0x40] ;  /* 0x0000400003068984 */ /* 0x000e240000000800 */
[----:B0-----:R-:W-:-:S07]  /*3dc0*/  @!P0 FMUL R0, R6, -R7 ;  /* 0x8000000706008220 */ /* 0x001fce0000400000 */
.L_x_155:
[----:B------:R-:W-:Y:S05]  /*3dd0*/  BSYNC.RECONVERGENT B1 ;  /* 0x0000000000017941 */ /* 0x000fea0003800200 */
.L_x_154:
[----:B------:R-:W-:-:S05]  /*3de0*/  FFMA R0, -RZ, R7, R0 ;  /* 0x00000007ff007223 */ /* 0x000fca0000000100 */
[----:B------:R0:W-:Y:S02]  /*3df0*/  STS [R3+0x80], R0 ;  /* 0x0000800003007388 */ /* 0x0001e40000000800 */
.L_x_153:
[----:B------:R-:W-:Y:S05]  /*3e00*/  BSYNC.RECONVERGENT B0 ;  /* 0x0000000000007941 */ /* 0x000fea0003800200 */
.L_x_152:
[----:B------:R-:W-:-:S09]  /*3e10*/  UISETP.NE.AND UP0, UPT, UR48, 0x2, UPT ;  /* 0x000000023000788c */ /* 0x000fd2000bf05270 */
[----:B------:R-:W-:Y:S05]  /*3e20*/  BRA.U !UP0, `(.L_x_129) ;  /* 0x0000000108507547 */ /* 0x000fea000b800000 */
[----:B------:R-:W-:Y:S01]  /*3e30*/  VIADD R8, R8, UR44 ;  /* 0x0000002c08087c36 */ /* 0x000fe20008000000 */
[----:B------:R-:W-:Y:S04]  /*3e40*/  BSSY.RECONVERGENT B0, `(.L_x_129) ;  /* 0x0000012000007945 */ /* 0x000fe80003800200 */
[----:B------:R-:W-:-:S13]  /*3e50*/  ISETP.GT.U32.AND P0, PT, R8, 0x7, PT ;  /* 0x000000070800780c */ /* 0x000fda0003f04070 */
[----:B------:R-:W-:Y:S05]  /*3e60*/  @P0 BRA `(.L_x_156) ;  /* 0x00000000003c0947 */ /* 0x000fea0003800000 */
[----:B------:R-:W-:Y:S01]  /*3e70*/  ISETP.NE.AND P0, PT, R8, UR43, PT ;  /* 0x0000002b08007c0c */ /* 0x000fe2000bf05270 */
[----:B01234-:R-:W-:Y:S01]  /*3e80*/  IMAD.U32 R3, RZ, RZ, UR38 ;  /* 0x00000026ff037e24 */ /* 0x01ffe2000f8e00ff */
        /* <DEDUP_REMOVED lines=10> */
.L_x_158:
[----:B------:R-:W-:Y:S05]  /*3f30*/  BSYNC.RECONVERGENT B1 ;  /* 0x0000000000017941 */ /* 0x000fea0003800200 */
.L_x_157:
[----:B------:R-:W-:-:S05]  /*3f40*/  FFMA R0, -RZ, R7, R0 ;  /* 0x00000007ff007223 */ /* 0x000fca0000000100 */
[----:B------:R0:W-:Y:S02]  /*3f50*/  STS [R3+0x80], R0 ;  /* 0x0000800003007388 */ /* 0x0001e40000000800 */
.L_x_156:
[----:B------:R-:W-:Y:S05]  /*3f60*/  BSYNC.RECONVERGENT B0 ;  /* 0x0000000000007941 */ /* 0x000fea0003800200 */
.L_x_129:
[----:B------:R-:W5:Y:S01]  /*3f70*/  LDCU UR5, c[0x0][0x3a4] ;  /* 0x00007480ff0577ac */ /* 0x000f620008000800 */
[----:B------:R-:W1:Y:S01]  /*3f80*/  LDCU UR4, c[0x0][0x39c] ;  /* 0x00007380ff0477ac */ /* 0x000e620008000800 */
[----:B------:R-:W-:Y:S02]  /*3f90*/  UISETP.NE.AND UP0, UPT, UR46, URZ, UPT ;  /* 0x000000ff2e00728c */ /* 0x000fe4000bf05270 */
[----:B-----5:R-:W-:-:S04]  /*3fa0*/  UIADD3.X UR5, UPT, UPT, UR38, UR5, URZ, UPT, !UPT ;  /* 0x0000000526057290 */ /* 0x020fc8000bffe4ff */
[----:B-1----:R-:W-:Y:S01]  /*3fb0*/  UISETP.GE.OR UP0, UPT, UR5, UR4, !UP0 ;  /* 0x000000040500728c */ /* 0x002fe2000c706670 */
[----:B------:R-:W-:Y:S01]  /*3fc0*/  @!PT LDS RZ, [RZ] ;  /* 0x00000000fffff984 */ /* 0x000fe20000000800 */
[----:B------:R-:W-:Y:S01]  /*3fd0*/  @!PT LDS RZ, [RZ] ;  /* 0x00000000fffff984 */ /* 0x000fe20000000800 */
[----:B------:R-:W-:Y:S01]  /*3fe0*/  @!PT LDS RZ, [RZ] ;  /* 0x00000000fffff984 */ /* 0x000fe20000000800 */
[----:B------:R-:W-:Y:S01]  /*3ff0*/  @!PT LDS RZ, [RZ] ;  /* 0x00000000fffff984 */ /* 0x000fe20000000800 */
[----:B------:R1:W-:Y:S08]  /*4000*/  MEMBAR.SC.CTA ;  /* 0x0000000000007992 */ /* 0x0003f00000000000 */
[----:B-1----:R-:W-:Y:S05]  /*4010*/  BRA.U UP0, `(.L_x_159) ;  /* 0x0000000900d07547 */ /* 0x002fea000b800000 */
[----:B------:R-:W-:-:S13]  /*4020*/  ISETP.LE.AND P0, PT, R17, UR43, PT ;  /* 0x0000002b11007c0c */ /* 0x000fda000bf03270 */
[----:B------:R-:W-:Y:S05]  /*4030*/  @P0 BRA `(.L_x_160) ;  /* 0x0000000000240947 */ /* 0x000fea0003800000 */
[----:B0-234-:R-:W-:-:S07]  /*4040*/  MOV R0, UR43 ;  /* 0x0000002b00007c02 */ /* 0x01dfce0008000f00 */
.L_x_161:
[----:B------:R-:W-:Y:S01]  /*4050*/  IMAD.IADD R6, R22, 0x1, R0 ;  /* 0x0000000116067824 */ /* 0x000fe200078e0200 */
[----:B------:R-:W-:-:S04]  /*4060*/  IADD3 R0, PT, PT, R0, UR44, RZ ;  /* 0x0000002c00007c10 */ /* 0x000fc8000fffe0ff */
[----:B------:R-:W-:-:S13]  /*4070*/  ISETP.GE.AND P0, PT, R6, R17, PT ;  /* 0x000000110600720c */ /* 0x000fda0003f06270 */
[----:B------:R-:W-:-:S05]  /*4080*/  @!P0 IMAD R3, R6, 0x4, R19 ;  /* 0x0000000406038824 */ /* 0x000fca00078e0213 */
[----:B------:R-:W0:Y:S04]  /*4090*/  @!P0 LDS R6, [R3+0x60] ;  /* 0x0000600003068984 */ /* 0x000e280000000800 */
[----:B0-----:R1:W-:Y:S01]  /*40a0*/  @!P0 STS [R3+0xc0], R6 ;  /* 0x0000c00603008388 */ /* 0x0013e20000000800 */
[----:B------:R-:W-:-:S13]  /*40b0*/  ISETP.GE.AND P0, PT, R0, R17, PT ;  /* 0x000000110000720c */ /* 0x000fda0003f06270 */
[----:B-1----:R-:W-:Y:S05]  /*40c0*/  @!P0 BRA `(.L_x_161) ;  /* 0xfffffffc00e08947 */ /* 0x002fea000383ffff */
.L_x_160:
[----:B------:R-:W-:Y:S01]  /*40d0*/  BAR.SYNC.DEFER_BLOCKING 0x0 ;  /* 0x0000000000007b1d */ /* 0x000fe20000010000 */
[----:B------:R-:W-:-:S09]  /*40e0*/  UISETP.GT.AND UP0, UPT, UR43, 0x7, UPT ;  /* 0x000000072b00788c */ /* 0x000fd2000bf04270 */
[----:B------:R-:W-:Y:S05]  /*40f0*/  BRA.U UP0, `(.L_x_159) ;  /* 0x0000000900987547 */ /* 0x000fea000b800000 */
[----:B------:R-:W-:-:S13]  /*4100*/  ISETP.LE.AND P0, PT, R17, UR43, PT ;  /* 0x0000002b11007c0c */ /* 0x000fda000bf03270 */
[----:B------:R-:W-:Y:S05]  /*4110*/  @!P0 BRA `(.L_x_162) ;  /* 0x0000000000288947 */ /* 0x000fea0003800000 */
[----:B0-234-:R-:W-:-:S07]  /*4120*/  IMAD.MOV.U32 R3, RZ, RZ, 0x7 ;  /* 0x00000007ff037424 */ /* 0x01dfce00078e00ff */
.L_x_163:
[----:B------:R-:W-:-:S05]  /*4130*/  IMAD.IADD R0, R22, 0x1, R3 ;  /* 0x0000000116007824 */ /* 0x000fca00078e0203 */
[----:B------:R-:W-:-:S13]  /*4140*/  ISETP.GT.U32.AND P0, PT, R0, 0x7, PT ;  /* 0x000000070000780c */ /* 0x000fda0003f04070 */
[C---:B------:R-:W-:Y:S01]  /*4150*/  @!P0 LEA R0, R3.reuse, R2, 0x2 ;  /* 0x0000000203008211 */ /* 0x040fe200078e10ff */
[----:B------:R-:W-:-:S04]  /*4160*/  VIADD R3, R3, UR44 ;  /* 0x0000002c03037c36 */ /* 0x000fc80008000000 */
[----:B------:R-:W0:Y:S04]  /*4170*/  @!P0 LDS R5, [R0+0xc0] ;  /* 0x0000c00000058984 */ /* 0x000e280000000800 */
[----:B0-----:R0:W-:Y:S01]  /*4180*/  @!P0 STS [R0+0x60], R5 ;  /* 0x0000600500008388 */ /* 0x0011e20000000800 */
[----:B------:R-:W-:-:S13]  /*4190*/  ISETP.GE.U32.AND P0, PT, R3, 0x8, PT ;  /* 0x000000080300780c */ /* 0x000fda0003f06070 */
[----:B0-----:R-:W-:Y:S05]  /*41a0*/  @!P0 BRA `(.L_x_163) ;  /* 0xfffffffc00e08947 */ /* 0x001fea000383ffff */
[----:B------:R-:W-:Y:S05]  /*41b0*/  BRA `(.L_x_159) ;  /* 0x0000000800687947 */ /* 0x000fea0003800000 */
.L_x_162:
[----:B0-234-:R-:W-:-:S05]  /*41c0*/  IMAD.U32 R0, RZ, RZ, UR43 ;  /* 0x0000002bff007e24 */ /* 0x01dfca000f8e00ff */
[----:B------:R-:W-:-:S04]  /*41d0*/  VIADDMNMX R17, R0, 0x1, R17, !PT ;  /* 0x0000000100117846 */ /* 0x000fc80007800111 */
[----:B------:R-:W-:-:S13]  /*41e0*/  R2UR UR4, R17 ;  /* 0x00000000110472ca */ /* 0x000fda00000e0000 */
[----:B------:R-:W-:Y:S02]  /*41f0*/  UIADD3 UR10, UPT, UPT, UR4, -UR43, URZ ;  /* 0x8000002b040a7290 */ /* 0x000fe4000fffe0ff */
[----:B------:R-:W-:Y:S02]  /*4200*/  UIADD3 UR4, UPT, UPT, -UR4, UR43, URZ ;  /* 0x0000002b04047290 */ /* 0x000fe4000fffe1ff */
[----:B------:R-:W-:Y:S02]  /*4210*/  ULOP3.LUT UR7, UR10, 0x7, URZ, 0xc0, !UPT ;  /* 0x000000070a077892 */ /* 0x000fe4000f8ec0ff */
[----:B------:R-:W-:Y:S02]  /*4220*/  UISETP.GT.U32.AND UP0, UPT, UR4, -0x8, UPT ;  /* 0xfffffff80400788c */ /* 0x000fe4000bf04070 */
[----:B------:R-:W-:Y:S02]  /*4230*/  UIADD3 UR6, UPT, UPT, UR7, -0x1, URZ ;  /* 0xffffffff07067890 */ /* 0x000fe4000fffe0ff */
[----:B------:R-:W-:-:S02]  /*4240*/  ULOP3.LUT UR8, UR10, 0x3, URZ, 0xc0, !UPT ;  /* 0x000000030a087892 */ /* 0x000fc4000f8ec0ff */
[----:B------:R-:W-:Y:S02]  /*4250*/  ULOP3.LUT UR9, UR10, 0xfffffff8, URZ, 0xc0, !UPT ;  /* 0xfffffff80a097892 */ /* 0x000fe4000f8ec0ff */
[----:B------:R-:W-:Y:S01]  /*4260*/  UISETP.GE.U32.AND UP1, UPT, UR6, 0x3, UPT ;  /* 0x000000030600788c */ /* 0x000fe2000bf26070 */
[----:B------:R-:W-:-:S10]  /*4270*/  UMOV UR4, UR43 ;  /* 0x0000002b00047c82 */ /* 0x000fd40008000000 */
.L_x_171:
[----:B0-----:R-:W-:Y:S01]  /*4280*/  IADD3 R0, PT, PT, R22, UR4, RZ ;  /* 0x0000000416007c10 */ /* 0x001fe2000fffe0ff */
[----:B------:R-:W-:Y:S03]  /*4290*/  BSSY.RECONVERGENT B0, `(.L_x_164) ;  /* 0x0000089000007945 */ /* 0x000fe60003800200 */
[----:B------:R-:W-:-:S13]  /*42a0*/  ISETP.GT.AND P0, PT, R0, 0x7, PT ;  /* 0x000000070000780c */ /* 0x000fda0003f04270 */
[----:B------:R-:W-:Y:S05]  /*42b0*/  @P0 BRA `(.L_x_165) ;  /* 0x0000000800180947 */ /* 0x000fea0003800000 */
[----:B------:R-:W-:Y:S01]  /*42c0*/  ISETP.NE.AND P0, PT, R0, RZ, PT ;  /* 0x000000ff0000720c */ /* 0x000fe20003f05270 */
[----:B------:R-:W-:Y:S02]  /*42d0*/  IMAD.U32 R3, RZ, RZ, UR38 ;  /* 0x00000026ff037e24 */ /* 0x000fe4000f8e00ff */
[----:B------:R-:W-:Y:S02]  /*42e0*/  HFMA2 R10, -RZ, RZ, 1.875, 0 ;  /* 0x3f800000ff0a7431 */ /* 0x000fe400000001ff */
[----:B------:R-:W-:Y:S01]  /*42f0*/  IMAD.U32 R5, RZ, RZ, UR4 ;  /* 0x00000004ff057e24 */ /* 0x000fe2000f8e00ff */
[----:B------:R-:W-:Y:S01]  /*4300*/  UISETP.NE.AND UP2, UPT, UR7, URZ, UPT ;  /* 0x000000ff0700728c */ /* 0x000fe2000bf45270 */
[----:B------:R-:W-:-:S06]  /*4310*/  IMAD.U32 R6, RZ, RZ, UR43 ;  /* 0x0000002bff067e24 */ /* 0x000fcc000f8e00ff */
[----:B------:R-:W-:-:S04]  /*4320*/  @P0 IMAD R0, R3, 0x8, R0 ;  /* 0x0000000803000824 */ /* 0x000fc800078e0200 */
[----:B------:R-:W-:Y:S01]  /*4330*/  @P0 IMAD R3, R0, 0x4, R19 ;  /* 0x0000000400030824 */ /* 0x000fe200078e0213 */
[----:B------:R-:W-:-:S04]  /*4340*/  LEA R0, R5, R2, 0x2 ;  /* 0x0000000205007211 */ /* 0x000fc800078e10ff */
[----:B------:R-:W0:Y:S04]  /*4350*/  @P0 LDS R10, [R3+0x40] ;  /* 0x00004000030a0984 */ /* 0x000e280000000800 */
[----:B------:R1:W2:Y:S01]  /*4360*/  LDS R17, [R0+0xc0] ;  /* 0x0000c00000117984 */ /* 0x0002a20000000800 */
[----:B0-----:R-:W-:Y:S01]  /*4370*/  FMUL R10, R10, R7 ;  /* 0x000000070a0a7220 */ /* 0x001fe20000400000 */
[----:B-1----:R-:W-:Y:S06]  /*4380*/  BRA.U UP0, `(.L_x_166) ;  /* 0x0000000100e07547 */ /* 0x002fec000b800000 */
[----:B------:R-:W-:Y:S01]  /*4390*/  IMAD.MOV.U32 R11, RZ, RZ, RZ ;  /* 0x000000ffff0b7224 */ /* 0x000fe200078e00ff */
[----:B------:R-:W-:-:S07]  /*43a0*/  MOV R6, UR43 ;  /* 0x0000002b00067c02 */ /* 0x000fce0008000f00 */
.L_x_167:
[C---:B------:R-:W-:Y:S01]  /*43b0*/  ISETP.NE.AND P0, PT, R6.reuse, RZ, PT ;  /* 0x000000ff0600720c */ /* 0x040fe20003f05270 */
[----:B------:R-:W-:Y:S01]  /*43c0*/  IMAD.MOV.U32 R21, RZ, RZ, 0x3f800000 ;  /* 0x3f800000ff157424 */ /* 0x000fe200078e00ff */
[C---:B------:R-:W-:Y:S01]  /*43d0*/  LEA R16, R6.reuse, R19, 0x2 ;  /* 0x0000001306107211 */ /* 0x040fe200078e10ff */
[----:B------:R-:W-:Y:S01]  /*43e0*/  IMAD R27, R11, 0x4, R4 ;  /* 0x000000040b1b7824 */ /* 0x000fe200078e0204 */
[C---:B------:R-:W-:Y:S01]  /*43f0*/  ISETP.NE.AND P1, PT, R6.reuse, -0x2, PT ;  /* 0xfffffffe0600780c */ /* 0x040fe20003f25270 */
[----:B------:R-:W-:Y:S01]  /*4400*/  IMAD.MOV.U32 R9, RZ, RZ, 0x3f800000 ;  /* 0x3f800000ff097424 */ /* 0x000fe200078e00ff */
[----:B------:R-:W-:Y:S01]  /*4410*/  ISETP.NE.AND P2, PT, R6, -0x3, PT ;  /* 0xfffffffd0600780c */ /* 0x000fe20003f45270 */
[----:B------:R-:W-:Y:S01]  /*4420*/  LDS R24, [R16+0xc0] ;  /* 0x0000c00010187984 */ /* 0x000fe20000000800 */
[----:B------:R-:W-:Y:S01]  /*4430*/  IMAD.MOV.U32 R5, RZ, RZ, 0x3f800000 ;  /* 0x3f800000ff057424 */ /* 0x000fe200078e00ff */
[----:B------:R-:W-:Y:S01]  /*4440*/  MOV R15, 0x3f800000 ;  /* 0x3f800000000f7802 */ /* 0x000fe20000000f00 */
[----:B------:R-:W-:Y:S01]  /*4450*/  IMAD.MOV.U32 R3, RZ, RZ, 0x3f800000 ;  /* 0x3f800000ff037424 */ /* 0x000fe200078e00ff */
[----:B------:R-:W-:Y:S01]  /*4460*/  LDS R8, [R16+0xc4] ;  /* 0x0000c40010087984 */ /* 0x000fe20000000800 */
[----:B------:R-:W-:-:S02]  /*4470*/  IMAD.MOV.U32 R13, RZ, RZ, 0x3f800000 ;  /* 0x3f800000ff0d7424 */ /* 0x000fc400078e00ff */
[----:B------:R-:W-:Y:S01]  /*4480*/  VIADD R11, R11, 0x8 ;  /* 0x000000080b0b7836 */ /* 0x000fe20000000000 */
[----:B------:R-:W0:Y:S01]  /*4490*/  @P0 LDS R21, [R27+0x40] ;  /* 0x000040001b150984 */ /* 0x000e220000000800 */
[----:B------:R-:W-:-:S03]  /*44a0*/  ISETP.NE.AND P0, PT, R6, -0x1, PT ;  /* 0xffffffff0600780c */ /* 0x000fc60003f05270 */
[----:B------:R-:W1:Y:S01]  /*44b0*/  @P1 LDS R5, [R27+0x48] ;  /* 0x000048001b051984 */ /* 0x000e620000000800 */
[----:B------:R-:W-:-:S03]  /*44c0*/  ISETP.NE.AND P1, PT, R6, -0x5, PT ;  /* 0xfffffffb0600780c */ /* 0x000fc60003f25270 */
[----:B------:R-:W3:Y:S01]  /*44d0*/  @P2 LDS R15, [R27+0x4c] ;  /* 0x00004c001b0f2984 */ /* 0x000ee20000000800 */
[----:B------:R-:W-:-:S03]  /*44e0*/  ISETP.NE.AND P2, PT, R6, -0x6, PT ;  /* 0xfffffffa0600780c */ /* 0x000fc60003f45270 */
[----:B------:R-:W-:Y:S04]  /*44f0*/  LDS R12, [R16+0xc8] ;  /* 0x0000c800100c7984 */ /* 0x000fe80000000800 */
[----:B------:R-:W4:Y:S01]  /*4500*/  @P0 LDS R9, [R27+0x44] ;  /* 0x000044001b090984 */ /* 0x000f220000000800 */
[----:B------:R-:W-:-:S03]  /*4510*/  ISETP.NE.AND P0, PT, R6, -0x4, PT ;  /* 0xfffffffc0600780c */ /* 0x000fc60003f05270 */
[----:B------:R-:W-:Y:S04]  /*4520*/  LDS R14, [R16+0xcc] ;  /* 0x0000cc00100e7984 */ /* 0x000fe80000000800 */
[----:B------:R-:W5:Y:S04]  /*4530*/  @P1 LDS R13, [R27+0x54] ;  /* 0x000054001b0d1984 */ /* 0x000f680000000800 */
[----:B------:R-:W-:Y:S04]  /*4540*/  LDS R25, [R16+0xd8] ;  /* 0x0000d80010197984 */ /* 0x000fe80000000800 */
[----:B------:R-:W5:Y:S01]  /*4550*/  @P0 LDS R3, [R27+0x50] ;  /* 0x000050001b030984 */ /* 0x000f620000000800 */
[----:B------:R-:W-:-:S02]  /*4560*/  ISETP.NE.AND P0, PT, R6, -0x7, PT ;  /* 0xfffffff90600780c */ /* 0x000fc40003f05270 */
[----:B------:R-:W-:Y:S01]  /*4570*/  IADD3 R6, PT, PT, R6, 0x8, RZ ;  /* 0x0000000806067810 */ /* 0x000fe20007ffe0ff */
[----:B------:R-:W-:Y:S01]  /*4580*/  LDS R26, [R16+0xdc] ;  /* 0x0000dc00101a7984 */ /* 0x000fe20000000800 */
[----:B0-----:R-:W-:Y:S01]  /*4590*/  FMUL R20, R10, R21 ;  /* 0x000000150a147220 */ /* 0x001fe20000400000 */
[----:B------:R-:W-:-:S03]  /*45a0*/  IMAD.MOV.U32 R21, RZ, RZ, 0x3f800000 ;  /* 0x3f800000ff157424 */ /* 0x000fc600078e00ff */
[----:B--2---:R-:W-:Y:S01]  /*45b0*/  FFMA R28, -R20, R24, R17 ;  /* 0x00000018141c7223 */ /* 0x004fe20000000111 */
[----:B------:R-:W-:Y:S01]  /*45c0*/  HFMA2 R17, -RZ, RZ, 1.875, 0 ;  /* 0x3f800000ff117431 */ /* 0x000fe200000001ff */
[----:B------:R-:W0:Y:S01]  /*45d0*/  LDS R24, [R16+0xd0] ;  /* 0x0000d00010187984 */ /* 0x000e220000000800 */
[C---:B-1----:R-:W-:Y:S01]  /*45e0*/  FMUL R5, R10.reuse, R5 ;  /* 0x000000050a057220 */ /* 0x042fe20000400000 */
[C---:B---3--:R-:W-:Y:S02]  /*45f0*/  FMUL R15, R10.reuse, R15 ;  /* 0x0000000f0a0f7220 */ /* 0x048fe40000400000 */
[----:B------:R-:W1:Y:S04]  /*4600*/  LDS R20, [R16+0xd4] ;  /* 0x0000d40010147984 */ /* 0x000e680000000800 */
[----:B------:R-:W2:Y:S01]  /*4610*/  @P0 LDS R21, [R27+0x5c] ;  /* 0x00005c001b150984 */ /* 0x000ea20000000800 */
[----:B------:R-:W-:Y:S01]  /*4620*/  ISETP.NE.AND P0, PT, R11, UR9, PT ;  /* 0x000000090b007c0c */ /* 0x000fe2000bf05270 */
[----:B----4-:R-:W-:-:S02]  /*4630*/  FMUL R9, R10, R9 ;  /* 0x000000090a097220 */ /* 0x010fc40000400000 */
[----:B------:R-:W3:Y:S02]  /*4640*/  @P2 LDS R17, [R27+0x58] ;  /* 0x000058001b112984 */ /* 0x000ee40000000800 */
[----:B------:R-:W-:-:S04]  /*4650*/  FFMA R8, -R9, R8, R28 ;  /* 0x0000000809087223 */ /* 0x000fc8000000011c */
[----:B------:R-:W-:Y:S01]  /*4660*/  FFMA R8, -R5, R12, R8 ;  /* 0x0000000c05087223 */ /* 0x000fe20000000108 */
[----:B-----5:R-:W-:-:S03]  /*4670*/  FMUL R13, R10, R13 ;  /* 0x0000000d0a0d7220 */ /* 0x020fc60000400000 */
[----:B------:R-:W-:Y:S01]  /*4680*/  FFMA R8, -R15, R14, R8 ;  /* 0x0000000e0f087223 */ /* 0x000fe20000000108 */
[----:B------:R-:W-:-:S04]  /*4690*/  FMUL R3, R10, R3 ;  /* 0x000000030a037220 */ /* 0x000fc80000400000 */
[----:B0-----:R-:W-:-:S04]  /*46a0*/  FFMA R8, -R3, R24, R8 ;  /* 0x0000001803087223 */ /* 0x001fc80000000108 */
[----:B-1----:R-:W-:Y:S01]  /*46b0*/  FFMA R13, -R13, R20, R8 ;  /* 0x000000140d0d7223 */ /* 0x002fe20000000108 */
[C---:B--2---:R-:W-:Y:S01]  /*46c0*/  FMUL R21, R10.reuse, R21 ;  /* 0x000000150a157220 */ /* 0x044fe20000400000 */
[----:B---3--:R-:W-:-:S04]  /*46d0*/  FMUL R8, R10, R17 ;  /* 0x000000110a087220 */ /* 0x008fc80000400000 */
[----:B------:R-:W-:-:S04]  /*46e0*/  FFMA R8, -R8, R25, R13 ;  /* 0x0000001908087223 */ /* 0x000fc8000000010d */
[----:B------:R-:W-:Y:S01]  /*46f0*/  FFMA R17, -R21, R26, R8 ;  /* 0x0000001a15117223 */ /* 0x000fe20000000108 */
[----:B------:R-:W-:Y:S06]  /*4700*/  @P0 BRA `(.L_x_167) ;  /* 0xfffffffc00280947 */ /* 0x000fec000383ffff */
.L_x_166:
[----:B------:R-:W-:Y:S05]  /*4710*/  BRA.U !UP2, `(.L_x_168) ;  /* 0x000000010afc7547 */ /* 0x000fea000b800000 */
[----:B------:R-:W-:Y:S01]  /*4720*/  UISETP.NE.AND UP2, UPT, UR8, URZ, UPT ;  /* 0x000000ff0800728c */ /* 0x000fe2000bf45270 */
[----:B------:R-:W-:Y:S10]  /*4730*/  BRA.U !UP1, `(.L_x_169) ;  /* 0x0000000109747547 */ /* 0x000ff4000b800000 */
[C---:B------:R-:W-:Y:S01]  /*4740*/  ISETP.NE.AND P0, PT, R6.reuse, RZ, PT ;  /* 0x000000ff0600720c */ /* 0x040fe20003f05270 */
[----:B------:R-:W-:Y:S01]  /*4750*/  IMAD.U32 R3, RZ, RZ, UR38 ;  /* 0x00000026ff037e24 */ /* 0x000fe2000f8e00ff */
[C---:B------:R-:W-:Y:S01]  /*4760*/  ISETP.NE.AND P1, PT, R6.reuse, -0x1, PT ;  /* 0xffffffff0600780c */ /* 0x040fe20003f25270 */
[----:B------:R-:W-:Y:S01]  /*4770*/  HFMA2 R9, -RZ, RZ, 1.875, 0 ;  /* 0x3f800000ff097431 */ /* 0x000fe200000001ff */
[C---:B------:R-:W-:Y:S01]  /*4780*/  ISETP.NE.AND P2, PT, R6.reuse, -0x2, PT ;  /* 0xfffffffe0600780c */ /* 0x040fe20003f45270 */
[----:B------:R-:W-:Y:S01]  /*4790*/  IMAD R8, R3, 0x8, R6 ;  /* 0x0000000803087824 */ /* 0x000fe200078e0206 */
[----:B------:R-:W-:Y:S01]  /*47a0*/  MOV R3, 0x3f800000 ;  /* 0x3f80000000037802 */ /* 0x000fe20000000f00 */
[C-C-:B------:R-:W-:Y:S01]  /*47b0*/  IMAD R20, R6.reuse, 0x4, R19.reuse ;  /* 0x0000000406147824 */ /* 0x140fe200078e0213 */
[----:B------:R-:W-:Y:S01]  /*47c0*/  ISETP.NE.AND P3, PT, R6, -0x3, PT ;  /* 0xfffffffd0600780c */ /* 0x000fe20003f65270 */
[----:B------:R-:W-:Y:S01]  /*47d0*/  IMAD R15, R8, 0x4, R19 ;  /* 0x00000004080f7824 */ /* 0x000fe200078e0213 */
[----:B------:R-:W-:Y:S01]  /*47e0*/  IADD3 R6, PT, PT, R6, 0x4, RZ ;  /* 0x0000000406067810 */ /* 0x000fe20007ffe0ff */
[----:B------:R-:W-:Y:S01]  /*47f0*/  IMAD.MOV.U32 R11, RZ, RZ, 0x3f800000 ;  /* 0x3f800000ff0b7424 */ /* 0x000fe200078e00ff */
[----:B------:R-:W-:Y:S01]  /*4800*/  LDS R5, [R20+0xc0] ;  /* 0x0000c00014057984 */ /* 0x000fe20000000800 */
[----:B------:R-:W-:-:S03]  /*4810*/  IMAD.MOV.U32 R13, RZ, RZ, 0x3f800000 ;  /* 0x3f800000ff0d7424 */ /* 0x000fc600078e00ff */
[----:B------:R-:W0:Y:S04]  /*4820*/  @P0 LDS R3, [R15+0x40] ;  /* 0x000040000f030984 */ /* 0x000e280000000800 */
[----:B------:R-:W1:Y:S04]  /*4830*/  @P1 LDS R9, [R15+0x44] ;  /* 0x000044000f091984 */ /* 0x000e680000000800 */
[----:B------:R-:W3:Y:S04]  /*4840*/  LDS R12, [R20+0xc4] ;  /* 0x0000c400140c7984 */ /* 0x000ee80000000800 */
[----:B------:R-:W4:Y:S04]  /*4850*/  @P2 LDS R11, [R15+0x48] ;  /* 0x000048000f0b2984 */ /* 0x000f280000000800 */
[----:B------:R-:W5:Y:S04]  /*4860*/  @P3 LDS R13, [R15+0x4c] ;  /* 0x00004c000f0d3984 */ /* 0x000f680000000800 */
[----:B------:R-:W5:Y:S04]  /*4870*/  LDS R14, [R20+0xc8] ;  /* 0x0000c800140e7984 */ /* 0x000f680000000800 */
[----:B------:R-:W5:Y:S01]  /*4880*/  LDS R16, [R20+0xcc] ;  /* 0x0000cc0014107984 */ /* 0x000f620000000800 */
[----:B0-----:R-:W-:-:S04]  /*4890*/  FMUL R8, R10, R3 ;  /* 0x000000030a087220 */ /* 0x001fc80000400000 */
[----:B--2---:R-:W-:Y:S01]  /*48a0*/  FFMA R8, -R8, R5, R17 ;  /* 0x0000000508087223 */ /* 0x004fe20000000111 */
[----:B-1----:R-:W-:-:S04]  /*48b0*/  FMUL R9, R10, R9 ;  /* 0x000000090a097220 */ /* 0x002fc80000400000 */
[----:B---3--:R-:W-:Y:S01]  /*48c0*/  FFMA R8, -R9, R12, R8 ;  /* 0x0000000c09087223 */ /* 0x008fe20000000108 */
[C---:B----4-:R-:W-:Y:S01]  /*48d0*/  FMUL R11, R10.reuse, R11 ;  /* 0x0000000b0a0b7220 */ /* 0x050fe20000400000 */
[----:B-----5:R-:W-:-:S03]  /*48e0*/  FMUL R13, R10, R13 ;  /* 0x0000000d0a0d7220 */ /* 0x020fc60000400000 */
[----:B------:R-:W-:-:S04]  /*48f0*/  FFMA R8, -R11, R14, R8 ;  /* 0x0000000e0b087223 */ /* 0x000fc80000000108 */
[----:B------:R-:W-:-:S07]  /*4900*/  FFMA R17, -R13, R16, R8 ;  /* 0x000000100d117223 */ /* 0x000fce0000000108 */
.L_x_169:
[----:B------:R-:W-:Y:S05]  /*4910*/  BRA.U !UP2, `(.L_x_168) ;  /* 0x000000010a7c7547 */ /* 0x000fea000b800000 */
[----:B------:R-:W-:Y:S02]  /*4920*/  UISETP.NE.AND UP3, UPT, UR8, 0x1, UPT ;  /* 0x000000010800788c */ /* 0x000fe4000bf65270 */
[----:B------:R-:W-:-:S07]  /*4930*/  ULOP3.LUT UP2, URZ, UR10, 0x1, URZ, 0xc0, !UPT ;  /* 0x000000010aff7892 */ /* 0x000fce000f84c0ff */
[----:B------:R-:W-:Y:S05]  /*4940*/  BRA.U !UP3, `(.L_x_170) ;  /* 0x000000010b447547 */ /* 0x000fea000b800000 */
[C---:B------:R-:W-:Y:S01]  /*4950*/  ISETP.NE.AND P0, PT, R6.reuse, RZ, PT ;  /* 0x000000ff0600720c */ /* 0x040fe20003f05270 */
[----:B------:R-:W-:Y:S01]  /*4960*/  IMAD.U32 R3, RZ, RZ, UR38 ;  /* 0x00000026ff037e24 */ /* 0x000fe2000f8e00ff */
[C---:B------:R-:W-:Y:S01]  /*4970*/  ISETP.NE.AND P1, PT, R6.reuse, -0x1, PT ;  /* 0xffffffff0600780c */ /* 0x040fe20003f25270 */
[----:B------:R-:W-:Y:S01]  /*4980*/  IMAD.MOV.U32 R9, RZ, RZ, 0x3f800000 ;  /* 0x3f800000ff097424 */ /* 0x000fe200078e00ff */
[C---:B------:R-:W-:Y:S01]  /*4990*/  LEA R13, R6.reuse, R19, 0x2 ;  /* 0x00000013060d7211 */ /* 0x040fe200078e10ff */
[----:B------:R-:W-:Y:S01]  /*49a0*/  IMAD R8, R3, 0x8, R6 ;  /* 0x0000000803087824 */ /* 0x000fe200078e0206 */
[----:B------:R-:W-:Y:S01]  /*49b0*/  MOV R3, 0x3f800000 ;  /* 0x3f80000000037802 */ /* 0x000fe20000000f00 */
[----:B------:R-:W-:Y:S02]  /*49c0*/  VIADD R6, R6, 0x2 ;  /* 0x0000000206067836 */ /* 0x000fe40000000000 */
[----:B------:R-:W-:Y:S01]  /*49d0*/  IMAD R11, R8, 0x4, R19 ;  /* 0x00000004080b7824 */ /* 0x000fe200078e0213 */
[----:B------:R-:W-:Y:S04]  /*49e0*/  LDS R5, [R13+0xc0] ;  /* 0x0000c0000d057984 */ /* 0x000fe80000000800 */
[----:B------:R-:W0:Y:S04]  /*49f0*/  @P0 LDS R3, [R11+0x40] ;  /* 0x000040000b030984 */ /* 0x000e280000000800 */
[----:B------:R-:W1:Y:S04]  /*4a00*/  @P1 LDS R9, [R11+0x44] ;  /* 0x000044000b091984 */ /* 0x000e680000000800 */
[----:B------:R-:W3:Y:S01]  /*4a10*/  LDS R12, [R13+0xc4] ;  /* 0x0000c4000d0c7984 */ /* 0x000ee20000000800 */
[C---:B0-----:R-:W-:Y:S01]  /*4a20*/  FMUL R8, R10.reuse, R3 ;  /* 0x000000030a087220 */ /* 0x041fe20000400000 */
[----:B-1----:R-:W-:-:S03]  /*4a30*/  FMUL R9, R10, R9 ;  /* 0x000000090a097220 */ /* 0x002fc60000400000 */
[----:B--2---:R-:W-:-:S04]  /*4a40*/  FFMA R8, -R8, R5, R17 ;  /* 0x0000000508087223 */ /* 0x004fc80000000111 */
[----:B---3--:R-:W-:-:S07]  /*4a50*/  FFMA R17, -R9, R12, R8 ;  /* 0x0000000c09117223 */ /* 0x008fce0000000108 */
.L_x_170:
[----:B------:R-:W-:Y:S05]  /*4a60*/  BRA.U !UP2, `(.L_x_168) ;  /* 0x000000010a287547 */ /* 0x000fea000b800000 */
[----:B------:R-:W-:Y:S01]  /*4a70*/  ISETP.NE.AND P0, PT, R6, RZ, PT ;  /* 0x000000ff0600720c */ /* 0x000fe20003f05270 */
[----:B------:R-:W-:-:S12]  /*4a80*/  IMAD.U32 R3, RZ, RZ, UR38 ;  /* 0x00000026ff037e24 */ /* 0x000fd8000f8e00ff */
[----:B------:R-:W-:Y:S01]  /*4a90*/  @P0 LEA R8, R3, R6, 0x3 ;  /* 0x0000000603080211 */ /* 0x000fe200078e18ff */
[----:B------:R-:W-:Y:S02]  /*4aa0*/  IMAD.MOV.U32 R3, RZ, RZ, 0x3f800000 ;  /* 0x3f800000ff037424 */ /* 0x000fe400078e00ff */
[----:B------:R-:W-:Y:S01]  /*4ab0*/  IMAD R6, R6, 0x4, R19 ;  /* 0x0000000406067824 */ /* 0x000fe200078e0213 */
[----:B------:R-:W-:-:S05]  /*4ac0*/  @P0 LEA R8, R8, R19, 0x2 ;  /* 0x0000001308080211 */ /* 0x000fca00078e10ff */
[----:B------:R-:W0:Y:S04]  /*4ad0*/  @P0 LDS R3, [R8+0x40] ;  /* 0x0000400008030984 */ /* 0x000e280000000800 */
[----:B------:R-:W2:Y:S01]  /*4ae0*/  LDS R6, [R6+0xc0] ;  /* 0x0000c00006067984 */ /* 0x000ea20000000800 */
[----:B0-----:R-:W-:-:S04]  /*4af0*/  FMUL R10, R10, R3 ;  /* 0x000000030a0a7220 */ /* 0x001fc80000400000 */
[----:B--2---:R-:W-:-:S07]  /*4b00*/  FFMA R17, -R10, R6, R17 ;  /* 0x000000060a117223 */ /* 0x004fce0000000111 */
.L_x_168:
[----:B--2---:R0:W-:Y:S02]  /*4b10*/  STS [R0+0x60], R17 ;  /* 0x0000601100007388 */ /* 0x0041e40000000800 */
.L_x_165:
[----:B------:R-:W-:Y:S05]  /*4b20*/  BSYNC.RECONVERGENT B0 ;  /* 0x0000000000007941 */ /* 0x000fea0003800200 */
.L_x_164:
[----:B------:R-:W-:-:S04]  /*4b30*/  UIADD3 UR4, UPT, UPT, UR44, UR4, URZ ;  /* 0x000000042c047290 */ /* 0x000fc8000fffe0ff */
[----:B------:R-:W-:-:S09]  /*4b40*/  UISETP.GE.AND UP2, UPT, UR4, 0x8, UPT ;  /* 0x000000080400788c */ /* 0x000fd2000bf46270 */
[----:B------:R-:W-:Y:S05]  /*4b50*/  BRA.U !UP2, `(.L_x_171) ;  /* 0xfffffff50ac87547 */ /* 0x000fea000b83ffff */
.L_x_159:
[----:B------:R-:W0:Y:S01]  /*4b60*/  LDCU UR4, c[0x0][0x39c] ;  /* 0x00007380ff0477ac */ /* 0x000e220008000800 */
[----:B------:R-:W-:Y:S01]  /*4b70*/  UISETP.NE.AND UP0, UPT, UR46, URZ, UPT ;  /* 0x000000ff2e00728c */ /* 0x000fe2000bf05270 */
[----:B------:R-:W-:-:S05]  /*4b80*/  UMOV UR38, 0x1 ;  /* 0x0000000100267882 */ /* 0x000fca0000000000 */
[----:B------:R-:W-:Y:S01]  /*4b90*/  PLOP3.LUT P0, PT, PT, PT, UP0, 0x80, 0x8 ;  /* 0x000000000008781c */ /* 0x000fe20003f0f008 */
[----:B------:R-:W-:-:S04]  /*4ba0*/  UPLOP3.LUT UP0, UPT, UPT, UPT, UPT, 0x40, 0x4 ;  /* 0x000000000004789c */ /* 0x000fc80003f0e870 */
[----:B------:R-:W-:Y:S01]  /*4bb0*/  UP2UR UR46, UPR, URZ, 0x1 ;  /* 0x00000001ff2e7883 */ /* 0x000fe20008000000 */
[----:B0-234-:R-:W-:-:S04]  /*4bc0*/  MOV R0, UR4 ;  /* 0x0000000400007c02 */ /* 0x01dfc80008000f00 */
[----:B------:R-:W-:-:S13]  /*4bd0*/  ISETP.GT.AND P1, PT, R0, UR5, PT ;  /* 0x0000000500007c0c */ /* 0x000fda000bf24270 */
[----:B------:R-:W-:Y:S05]  /*4be0*/  @P0 BRA P1, `(.L_x_172) ;  /* 0xffffffb800880947 */ /* 0x000fea000083ffff */
.L_x_82:
[----:B0-----:R-:W0:Y:S01]  /*4bf0*/  LDC.64 R2, c[0x0][0x390] ;  /* 0x0000e400ff027b82 */ /* 0x001e220000000a00 */
[----:B------:R-:W-:Y:S01]  /*4c00*/  IMAD.MOV.U32 R0, RZ, RZ, R22 ;  /* 0x000000ffff007224 */ /* 0x000fe200078e0016 */
[----:B------:R-:W-:Y:S01]  /*4c10*/  UMOV UR4, URZ ;  /* 0x000000ff00047c82 */ /* 0x000fe20008000000 */
[----:B0-----:R-:W-:-:S05]  /*4c20*/  IMAD.WIDE.U32 R2, R22, 0x4, R2 ;  /* 0x0000000416027825 */ /* 0x001fca00078e0002 */
[----:B------:R-:W-:Y:S06]  /*4c30*/  BAR.SYNC.DEFER_BLOCKING 0x0 ;  /* 0x0000000000007b1d */ /* 0x000fec0000010000 */
.L_x_173:
[C---:B------:R-:W-:Y:S01]  /*4c40*/  ISETP.GT.U32.AND P0, PT, R0.reuse, 0xf, PT ;  /* 0x0000000f0000780c */ /* 0x040fe20003f04070 */
[----:B------:R-:W-:Y:S02]  /*4c50*/  UIADD3 UR4, UPT, UPT, UR44, UR4, URZ ;  /* 0x000000042c047290 */ /* 0x000fe4000fffe0ff */
[----:B----4-:R-:W-:Y:S01]  /*4c60*/  MOV R7, UR44 ;  /* 0x0000002c00077c02 */ /* 0x010fe20008000f00 */
[----:B------:R-:W-:Y:S01]  /*4c70*/  VIADD R0, R0, UR44 ;  /* 0x0000002c00007c36 */ /* 0x000fe20008000000 */
[----:B------:R-:W-:-:S08]  /*4c80*/  UISETP.GE.U32.AND UP0, UPT, UR4, 0x10, UPT ;  /* 0x000000100400788c */ /* 0x000fd0000bf06070 */
[----:B------:R0:W1:Y:S02]  /*4c90*/  @!P0 LDS R5, [R23] ;  /* 0x0000000017058984 */ /* 0x0000640000000800 */
[----:B0-----:R-:W-:Y:S02]  /*4ca0*/  IADD3 R23, PT, PT, R23, UR45, RZ ;  /* 0x0000002d17177c10 */ /* 0x001fe4000fffe0ff */
[----:B-1----:R0:W-:Y:S02]  /*4cb0*/  @!P0 STG.E desc[UR36][R2.64], R5 ;  /* 0x0000000502008986 */ /* 0x0021e4000c101924 */
[----:B0-----:R-:W-:Y:S01]  /*4cc0*/  IMAD.WIDE.U32 R2, R7, 0x4, R2 ;  /* 0x0000000407027825 */ /* 0x001fe200078e0002 */
[----:B------:R-:W-:Y:S06]  /*4cd0*/  BRA.U !UP0, `(.L_x_173) ;  /* 0xfffffffd08d87547 */ /* 0x000fec000b83ffff */
[----:B------:R-:W0:Y:S01]  /*4ce0*/  LDC.64 R4, c[0x0][0x380] ;  /* 0x0000e000ff047b82 */ /* 0x000e220000000a00 */
[----:B------:R-:W1:Y:S01]  /*4cf0*/  LDCU UR5, c[0x0][0x398] ;  /* 0x00007300ff0577ac */ /* 0x000e620008000800 */
[----:B------:R-:W2:Y:S01]  /*4d00*/  LDCU.64 UR6, c[0x0][0x3a0] ;  /* 0x00007400ff0677ac */ /* 0x000ea20008000a00 */
[----:B------:R-:W-:-:S05]  /*4d10*/  UMOV UR4, URZ ;  /* 0x000000ff00047c82 */ /* 0x000fca0008000000 */
.L_x_176:
[----:B------:R-:W-:Y:S01]  /*4d20*/  ISETP.GT.U32.AND P0, PT, R22, 0xf, PT ;  /* 0x0000000f1600780c */ /* 0x000fe20003f04070 */
[----:B------:R-:W-:Y:S01]  /*4d30*/  UIADD3 UR4, UPT, UPT, UR44, UR4, URZ ;  /* 0x000000042c047290 */ /* 0x000fe2000fffe0ff */
[----:B------:R-:W-:Y:S03]  /*4d40*/  BSSY.RECONVERGENT B0, `(.L_x_174) ;  /* 0x000000d000007945 */ /* 0x000fe60003800200 */
[----:B------:R-:W-:-:S08]  /*4d50*/  UISETP.GE.U32.AND UP0, UPT, UR4, 0x10, UPT ;  /* 0x000000100400788c */ /* 0x000fd0000bf06070 */
[----:B---3--:R-:W-:Y:S05]  /*4d60*/  @P0 BRA `(.L_x_175) ;  /* 0x0000000000280947 */ /* 0x008fea0003800000 */
[C---:B------:R-:W-:Y:S01]  /*4d70*/  IMAD.SHL.U32 R0, R22.reuse, 0x4, RZ ;  /* 0x0000000416007824 */ /* 0x040fe200078e00ff */
[----:B--2---:R-:W-:-:S04]  /*4d80*/  LEA.HI R3, R22, UR7, RZ, 0x1d ;  /* 0x0000000716037c11 */ /* 0x004fc8000f8fe8ff */
[----:B------:R-:W-:-:S04]  /*4d90*/  LOP3.LUT R0, R0, 0x3c, RZ, 0xc0, !PT ;  /* 0x0000003c00007812 */ /* 0x000fc800078ec0ff */
[----:B------:R-:W-:Y:S02]  /*4da0*/  IADD3 R6, PT, PT, R19, R0, RZ ;  /* 0x0000000013067210 */ /* 0x000fe40007ffe0ff */
[----:B------:R-:W-:-:S03]  /*4db0*/  LOP3.LUT R0, R22, 0x7, RZ, 0xc0, !PT ;  /* 0x0000000716007812 */ /* 0x000fc600078ec0ff */
[----:B------:R-:W2:Y:S02]  /*4dc0*/  LDS R7, [R6+0x40] ;  /* 0x0000400006077984 */ /* 0x000ea40000000800 */
[----:B------:R-:W-:-:S04]  /*4dd0*/  VIADD R0, R0, UR6 ;  /* 0x0000000600007c36 */ /* 0x000fc80008000000 */
[----:B-1----:R-:W-:-:S04]  /*4de0*/  IMAD R3, R3, UR5, R0 ;  /* 0x0000000503037c24 */ /* 0x002fc8000f8e0200 */
[----:B0-----:R-:W-:-:S05]  /*4df0*/  IMAD.WIDE R2, R3, 0x4, R4 ;  /* 0x0000000403027825 */ /* 0x001fca00078e0204 */
[----:B--2---:R3:W-:Y:S02]  /*4e00*/  STG.E desc[UR36][R2.64], R7 ;  /* 0x0000000702007986 */ /* 0x0047e4000c101924 */
.L_x_175:
[----:B-12---:R-:W-:Y:S05]  /*4e10*/  BSYNC.RECONVERGENT B0 ;  /* 0x0000000000007941 */ /* 0x006fea0003800200 */
.L_x_174:
[----:B------:R-:W-:Y:S01]  /*4e20*/  IADD3 R22, PT, PT, R22, UR44, RZ ;  /* 0x0000002c16167c10 */ /* 0x000fe2000fffe0ff */
[----:B------:R-:W-:Y:S06]  /*4e30*/  BRA.U !UP0, `(.L_x_176) ;  /* 0xfffffffd08b87547 */ /* 0x000fec000b83ffff */
[----:B------:R-:W-:Y:S05]  /*4e40*/  EXIT ;  /* 0x000000000000794d */ /* 0x000fea0003800000 */
        .weak           $__internal_1_$__cuda_sm20_sqrt_rn_f32_slowpath
        .type           $__internal_1_$__cuda_sm20_sqrt_rn_f32_slowpath,@function
        .size           $__internal_1_$__cuda_sm20_sqrt_rn_f32_slowpath,($__internal_2_$__cuda_sm3x_div_rn_noftz_f32_slowpath - $__internal_1_$__cuda_sm20_sqrt_rn_f32_slowpath)
$__internal_1_$__cuda_sm20_sqrt_rn_f32_slowpath:
[----:B------:R-:W-:-:S13]  /*4e50*/  LOP3.LUT P0, RZ, R0, 0x7fffffff, RZ, 0xc0, !PT ;  /* 0x7fffffff00ff7812 */ /* 0x000fda000780c0ff */
[----:B------:R-:W-:Y:S01]  /*4e60*/  @!P0 IMAD.MOV.U32 R3, RZ, RZ, R0 ;  /* 0x000000ffff038224 */ /* 0x000fe200078e0000 */
[----:B------:R-:W-:Y:S06]  /*4e70*/  @!P0 BRA `(.L_x_177) ;  /* 0x0000000000408947 */ /* 0x000fec0003800000 */
[----:B------:R-:W-:-:S13]  /*4e80*/  FSETP.GEU.FTZ.AND P0, PT, R0, RZ, PT ;  /* 0x000000ff0000720b */ /* 0x000fda0003f1e000 */
[----:B------:R-:W-:Y:S01]  /*4e90*/  @!P0 MOV R3, 0x7fffffff ;  /* 0x7fffffff00038802 */ /* 0x000fe20000000f00 */
[----:B------:R-:W-:Y:S06]  /*4ea0*/  @!P0 BRA `(.L_x_177) ;  /* 0x0000000000348947 */ /* 0x000fec0003800000 */
[----:B------:R-:W-:-:S13]  /*4eb0*/  FSETP.GTU.FTZ.AND P0, PT, |R0|, +INF , PT ;  /* 0x7f8000000000780b */ /* 0x000fda0003f1c200 */
[----:B------:R-:W-:Y:S01]  /*4ec0*/  @P0 FADD.FTZ R3, R0, 1 ;  /* 0x3f80000000030421 */ /* 0x000fe20000010000 */
[----:B------:R-:W-:Y:S06]  /*4ed0*/  @P0 BRA `(.L_x_177) ;  /* 0x0000000000280947 */ /* 0x000fec0003800000 */
[----:B------:R-:W-:-:S13]  /*4ee0*/  FSETP.NEU.FTZ.AND P0, PT, |R0|, +INF , PT ;  /* 0x7f8000000000780b */ /* 0x000fda0003f1d200 */
[----:B------:R-:W-:-:S04]  /*4ef0*/  @P0 FFMA R6, R0, 1.84467440737095516160e+19, RZ ;  /* 0x5f80000000060823 */ /* 0x000fc800000000ff */
[----:B------:R-:W0:Y:S02]  /*4f00*/  @P0 MUFU.RSQ R3, R6 ;  /* 0x0000000600030308 */ /* 0x000e240000001400 */
[----:B0-----:R-:W-:Y:S01]  /*4f10*/  @P0 FMUL.FTZ R7, R6, R3 ;  /* 0x0000000306070220 */ /* 0x001fe20000410000 */
[----:B------:R-:W-:Y:S01]  /*4f20*/  @P0 FMUL.FTZ R9, R3, 0.5 ;  /* 0x3f00000003090820 */ /* 0x000fe20000410000 */
[----:B------:R-:W-:Y:S02]  /*4f30*/  @!P0 IMAD.MOV.U32 R3, RZ, RZ, R0 ;  /* 0x000000ffff038224 */ /* 0x000fe400078e0000 */
[----:B------:R-:W-:-:S04]  /*4f40*/  @P0 FADD.FTZ R8, -R7, -RZ ;  /* 0x800000ff07080221 */ /* 0x000fc80000010100 */
[----:B------:R-:W-:-:S04]  /*4f50*/  @P0 FFMA R8, R7, R8, R6 ;  /* 0x0000000807080223 */ /* 0x000fc80000000006 */
[----:B------:R-:W-:-:S04]  /*4f60*/  @P0 FFMA R8, R8, R9, R7 ;  /* 0x0000000908080223 */ /* 0x000fc80000000007 */
[----:B------:R-:W-:-:S07]  /*4f70*/  @P0 FMUL.FTZ R3, R8, 2.3283064365386962891e-10 ;  /* 0x2f80000008030820 */ /* 0x000fce0000410000 */
.L_x_177:
[----:B------:R-:W-:Y:S01]  /*4f80*/  MOV R6, R10 ;  /* 0x0000000a00067202 */ /* 0x000fe20000000f00 */
[----:B------:R-:W-:-:S04]  /*4f90*/  IMAD.MOV.U32 R7, RZ, RZ, 0x0 ;  /* 0x00000000ff077424 */ /* 0x000fc800078e00ff */
[----:B------:R-:W-:Y:S05]  /*4fa0*/  RET.REL.NODEC R6 `(_Z22panelHouseholderKernelPfS_S_iiii) ;  /* 0xffffffb006147950 */ /* 0x000fea0003c3ffff */
        .weak           $__internal_2_$__cuda_sm3x_div_rn_noftz_f32_slowpath
        .type           $__internal_2_$__cuda_sm3x_div_rn_noftz_f32_slowpath,@function
        .size           $__internal_2_$__cuda_sm3x_div_rn_noftz_f32_slowpath,(.L_x_192 - $__internal_2_$__cuda_sm3x_div_rn_noftz_f32_slowpath)
$__internal_2_$__cuda_sm3x_div_rn_noftz_f32_slowpath:
[----:B------:R-:W-:Y:S01]  /*4fb0*/  SHF.R.U32.HI R11, RZ, 0x17, R3 ;  /* 0x00000017ff0b7819 */ /* 0x000fe20000011603 */
[----:B------:R-:W-:Y:S01]  /*4fc0*/  BSSY.RECONVERGENT B2, `(.L_x_178) ;  /* 0x0000063000027945 */ /* 0x000fe20003800200 */
[----:B------:R-:W-:Y:S02]  /*4fd0*/  SHF.R.U32.HI R16, RZ, 0x17, R0 ;  /* 0x00000017ff107819 */ /* 0x000fe40000011600 */
[----:B------:R-:W-:Y:S02]  /*4fe0*/  LOP3.LUT R11, R11, 0xff, RZ, 0xc0, !PT ;  /* 0x000000ff0b0b7812 */ /* 0x000fe400078ec0ff */
[----:B------:R-:W-:Y:S02]  /*4ff0*/  LOP3.LUT R16, R16, 0xff, RZ, 0xc0, !PT ;  /* 0x000000ff10107812 */ /* 0x000fe400078ec0ff */
[----:B------:R-:W-:Y:S02]  /*5000*/  IADD3 R21, PT, PT, R11, -0x1, RZ ;  /* 0xffffffff0b157810 */ /* 0x000fe40007ffe0ff */
[----:B------:R-:W-:Y:S01]  /*5010*/  MOV R15, R3 ;  /* 0x00000003000f7202 */ /* 0x000fe20000000f00 */
[----:B------:R-:W-:Y:S01]  /*5020*/  VIADD R20, R16, 0xffffffff ;  /* 0xffffffff10147836 */ /* 0x000fe20000000000 */
[----:B------:R-:W-:-:S04]  /*5030*/  ISETP.GT.U32.AND P0, PT, R21, 0xfd, PT ;  /* 0x000000fd1500780c */ /* 0x000fc80003f04070 */
[----:B------:R-:W-:-:S13]  /*5040*/  ISETP.GT.U32.OR P0, PT, R20, 0xfd, P0 ;  /* 0x000000fd1400780c */ /* 0x000fda0000704470 */
[----:B------:R-:W-:Y:S01]  /*5050*/  @!P0 IMAD.MOV.U32 R14, RZ, RZ, RZ ;  /* 0x000000ffff0e8224 */ /* 0x000fe200078e00ff */
[----:B------:R-:W-:Y:S06]  /*5060*/  @!P0 BRA `(.L_x_179) ;  /* 0x00000000005c8947 */ /* 0x000fec0003800000 */
[----:B------:R-:W-:Y:S02]  /*5070*/  FSETP.GTU.FTZ.AND P0, PT, |R0|, +INF , PT ;  /* 0x7f8000000000780b */ /* 0x000fe40003f1c200 */
[----:B------:R-:W-:-:S04]  /*5080*/  FSETP.GTU.FTZ.AND P1, PT, |R3|, +INF , PT ;  /* 0x7f8000000300780b */ /* 0x000fc80003f3c200 */
[----:B------:R-:W-:-:S13]  /*5090*/  PLOP3.LUT P0, PT, P0, P1, PT, 0xf8, 0x8f ;  /* 0x00000000008f781c */ /* 0x000fda0000703f70 */
[----:B------:R-:W-:Y:S05]  /*50a0*/  @P0 BRA `(.L_x_180) ;  /* 0x00000004004c0947 */ /* 0x000fea0003800000 */
[----:B------:R-:W-:-:S13]  /*50b0*/  LOP3.LUT P0, RZ, R15, 0x7fffffff, R0, 0xc8, !PT ;  /* 0x7fffffff0fff7812 */ /* 0x000fda000780c800 */
[----:B------:R-:W-:Y:S05]  /*50c0*/  @!P0 BRA `(.L_x_181) ;  /* 0x00000004003c8947 */ /* 0x000fea0003800000 */
[C---:B------:R-:W-:Y:S02]  /*50d0*/  FSETP.NEU.FTZ.AND P1, PT, |R0|.reuse, +INF , PT ;  /* 0x7f8000000000780b */ /* 0x040fe40003f3d200 */
[----:B------:R-:W-:Y:S02]  /*50e0*/  FSETP.NEU.FTZ.AND P3, PT, |R3|, +INF , PT ;  /* 0x7f8000000300780b */ /* 0x000fe40003f7d200 */
[----:B------:R-:W-:-:S11]  /*50f0*/  FSETP.NEU.FTZ.AND P0, PT, |R0|, +INF , PT ;  /* 0x7f8000000000780b */ /* 0x000fd60003f1d200 */
[----:B------:R-:W-:Y:S05]  /*5100*/  @!P3 BRA !P1, `(.L_x_181) ;  /* 0x00000004002cb947 */ /* 0x000fea0004800000 */
[----:B------:R-:W-:-:S04]  /*5110*/  LOP3.LUT P1, RZ, R0, 0x7fffffff, RZ, 0xc0, !PT ;  /* 0x7fffffff00ff7812 */ /* 0x000fc8000782c0ff */
[----:B------:R-:W-:-:S13]  /*5120*/  PLOP3.LUT P1, PT, P3, P1, PT, 0x2f, 0xf2 ;  /* 0x0000000000f2781c */ /* 0x000fda0001f22577 */
[----:B------:R-:W-:Y:S05]  /*5130*/  @P1 BRA `(.L_x_182) ;  /* 0x0000000400181947 */ /* 0x000fea0003800000 */
[----:B------:R-:W-:-:S04]  /*5140*/  LOP3.LUT P1, RZ, R15, 0x7fffffff, RZ, 0xc0, !PT ;  /* 0x7fffffff0fff7812 */ /* 0x000fc8000782c0ff */
[----:B------:R-:W-:-:S13]  /*5150*/  PLOP3.LUT P0, PT, P0, P1, PT, 0x2f, 0xf2 ;  /* 0x0000000000f2781c */ /* 0x000fda0000702577 */
[----:B------:R-:W-:Y:S05]  /*5160*/  @P0 BRA `(.L_x_183) ;  /* 0x0000000400000947 */ /* 0x000fea0003800000 */
[----:B------:R-:W-:Y:S02]  /*5170*/  ISETP.GE.AND P0, PT, R20, RZ, PT ;  /* 0x000000ff1400720c */ /* 0x000fe40003f06270 */
[----:B------:R-:W-:-:S11]  /*5180*/  ISETP.GE.AND P1, PT, R21, RZ, PT ;  /* 0x000000ff1500720c */ /* 0x000fd60003f26270 */
[----:B------:R-:W-:Y:S01]  /*5190*/  @P0 MOV R14, RZ ;  /* 0x000000ff000e0202 */ /* 0x000fe20000000f00 */
[----:B------:R-:W-:Y:S02]  /*51a0*/  @!P0 IMAD.MOV.U32 R14, RZ, RZ, -0x40 ;  /* 0xffffffc0ff0e8424 */ /* 0x000fe400078e00ff */
[----:B------:R-:W-:Y:S01]  /*51b0*/  @!P0 FFMA R0, R0, 1.84467440737095516160e+19, RZ ;  /* 0x5f80000000008823 */ /* 0x000fe200000000ff */
[----:B------:R-:W-:Y:S02]  /*51c0*/  @!P1 FFMA R15, R3, 1.84467440737095516160e+19, RZ ;  /* 0x5f800000030f9823 */ /* 0x000fe400000000ff */
[----:B------:R-:W-:-:S07]  /*51d0*/  @!P1 IADD3 R14, PT, PT, R14, 0x40, RZ ;  /* 0x000000400e0e9810 */ /* 0x000fce0007ffe0ff */
.L_x_179:
[----:B------:R-:W-:Y:S01]  /*51e0*/  LEA R20, R11, 0xc0800000, 0x17 ;  /* 0xc08000000b147811 */ /* 0x000fe200078eb8ff */
[----:B------:R-:W-:Y:S01]  /*51f0*/  BSSY.RECONVERGENT B3, `(.L_x_184) ;  /* 0x0000036000037945 */ /* 0x000fe20003800200 */
[----:B------:R-:W-:-:S03]  /*5200*/  IADD3 R16, PT, PT, R16, -0x7f, RZ ;  /* 0xffffff8110107810 */ /* 0x000fc60007ffe0ff */
[----:B------:R-:W-:Y:S02]  /*5210*/  IMAD.IADD R24, R15, 0x1, -R20 ;  /* 0x000000010f187824 */ /* 0x000fe400078e0a14 */
[----:B------:R-:W-:Y:S02]  /*5220*/  IMAD R0, R16, -0x800000, R0 ;  /* 0xff80000010007824 */ /* 0x000fe400078e0200 */
[----:B------:R-:W0:Y:S01]  /*5230*/  MUFU.RCP R20, R24 ;  /* 0x0000001800147308 */ /* 0x000e220000001000 */
[----:B------:R-:W-:-:S04]  /*5240*/  FADD.FTZ R15, -R24, -RZ ;  /* 0x800000ff180f7221 */ /* 0x000fc80000010100 */
[----:B0-----:R-:W-:-:S04]  /*5250*/  FFMA R21, R20, R15, 1 ;  /* 0x3f80000014157423 */ /* 0x001fc8000000000f */
[----:B------:R-:W-:-:S04]  /*5260*/  FFMA R21, R20, R21, R20 ;  /* 0x0000001514157223 */ /* 0x000fc80000000014 */
[----:B------:R-:W-:-:S04]  /*5270*/  FFMA R20, R0, R21, RZ ;  /* 0x0000001500147223 */ /* 0x000fc800000000ff */
[----:B------:R-:W-:-:S04]  /*5280*/  FFMA R25, R15, R20, R0 ;  /* 0x000000140f197223 */ /* 0x000fc80000000000 */
[----:B------:R-:W-:Y:S01]  /*5290*/  FFMA R20, R21, R25, R20 ;  /* 0x0000001915147223 */ /* 0x000fe20000000014 */
[----:B------:R-:W-:-:S03]  /*52a0*/  IADD3 R25, PT, PT, R16, 0x7f, -R11 ;  /* 0x0000007f10197810 */ /* 0x000fc60007ffe80b */
[----:B------:R-:W-:Y:S02]  /*52b0*/  FFMA R15, R15, R20, R0 ;  /* 0x000000140f0f7223 */ /* 0x000fe40000000000 */
[----:B------:R-:W-:Y:S02]  /*52c0*/  IMAD.IADD R25, R25, 0x1, R14 ;  /* 0x0000000119197824 */ /* 0x000fe400078e020e */
[----:B------:R-:W-:-:S05]  /*52d0*/  FFMA R0, R21, R15, R20 ;  /* 0x0000000f15007223 */ /* 0x000fca0000000014 */
[----:B------:R-:W-:-:S04]  /*52e0*/  SHF.R.U32.HI R11, RZ, 0x17, R0 ;  /* 0x00000017ff0b7819 */ /* 0x000fc80000011600 */
[----:B------:R-:W-:-:S04]  /*52f0*/  LOP3.LUT R11, R11, 0xff, RZ, 0xc0, !PT ;  /* 0x000000ff0b0b7812 */ /* 0x000fc800078ec0ff */
[----:B------:R-:W-:-:S05]  /*5300*/  IADD3 R11, PT, PT, R11, R25, RZ ;  /* 0x000000190b0b7210 */ /* 0x000fca0007ffe0ff */
[----:B------:R-:W-:-:S05]  /*5310*/  VIADD R14, R11, 0xffffffff ;  /* 0xffffffff0b0e7836 */ /* 0x000fca0000000000 */
[----:B------:R-:W-:-:S13]  /*5320*/  ISETP.GE.U32.AND P0, PT, R14, 0xfe, PT ;  /* 0x000000fe0e00780c */ /* 0x000fda0003f06070 */
[----:B------:R-:W-:Y:S05]  /*5330*/  @!P0 BRA `(.L_x_185) ;  /* 0x0000000000808947 */ /* 0x000fea0003800000 */
[----:B------:R-:W-:-:S13]  /*5340*/  ISETP.GT.AND P0, PT, R11, 0xfe, PT ;  /* 0x000000fe0b00780c */ /* 0x000fda0003f04270 */
[----:B------:R-:W-:Y:S05]  /*5350*/  @P0 BRA `(.L_x_186) ;  /* 0x00000000006c0947 */ /* 0x000fea0003800000 */
[----:B------:R-:W-:-:S13]  /*5360*/  ISETP.GE.AND P0, PT, R11, 0x1, PT ;  /* 0x000000010b00780c */ /* 0x000fda0003f06270 */
[----:B------:R-:W-:Y:S05]  /*5370*/  @P0 BRA `(.L_x_187) ;  /* 0x0000000000740947 */ /* 0x000fea0003800000 */
[----:B------:R-:W-:Y:S02]  /*5380*/  ISETP.GE.AND P0, PT, R11, -0x18, PT ;  /* 0xffffffe80b00780c */ /* 0x000fe40003f06270 */
[----:B------:R-:W-:-:S11]  /*5390*/  LOP3.LUT R0, R0, 0x80000000, RZ, 0xc0, !PT ;  /* 0x8000000000007812 */ /* 0x000fd600078ec0ff */
[----:B------:R-:W-:Y:S05]  /*53a0*/  @!P0 BRA `(.L_x_187) ;  /* 0x0000000000688947 */ /* 0x000fea0003800000 */
[-CC-:B------:R-:W-:Y:S01]  /*53b0*/  FFMA.RZ R14, R21, R15.reuse, R20.reuse ;  /* 0x0000000f150e7223 */ /* 0x180fe2000000c014 */
[C---:B------:R-:W-:Y:S02]  /*53c0*/  ISETP.NE.AND P3, PT, R11.reuse, RZ, PT ;  /* 0x000000ff0b00720c */ /* 0x040fe40003f65270 */
[----:B------:R-:W-:Y:S02]  /*53d0*/  ISETP.NE.AND P1, PT, R11, RZ, PT ;  /* 0x000000ff0b00720c */ /* 0x000fe40003f25270 */
[----:B------:R-:W-:Y:S01]  /*53e0*/  LOP3.LUT R16, R14, 0x7fffff, RZ, 0xc0, !PT ;  /* 0x007fffff0e107812 */ /* 0x000fe200078ec0ff */
[CCC-:B------:R-:W-:Y:S01]  /*53f0*/  FFMA.RP R14, R21.reuse, R15.reuse, R20.reuse ;  /* 0x0000000f150e7223 */ /* 0x1c0fe20000008014 */
[----:B------:R-:W-:Y:S01]  /*5400*/  FFMA.RM R15, R21, R15, R20 ;  /* 0x0000000f150f7223 */ /* 0x000fe20000004014 */
[----:B------:R-:W-:Y:S01]  /*5410*/  IADD3 R21, PT, PT, R11, 0x20, RZ ;  /* 0x000000200b157810 */ /* 0x000fe20007ffe0ff */
[----:B------:R-:W-:Y:S01]  /*5420*/  IMAD.MOV R11, RZ, RZ, -R11 ;  /* 0x000000ffff0b7224 */ /* 0x000fe200078e0a0b */
[----:B------:R-:W-:-:S02]  /*5430*/  LOP3.LUT R16, R16, 0x800000, RZ, 0xfc, !PT ;  /* 0x0080000010107812 */ /* 0x000fc400078efcff */
[----:B------:R-:W-:Y:S02]  /*5440*/  FSETP.NEU.FTZ.AND P0, PT, R14, R15, PT ;  /* 0x0000000f0e00720b */ /* 0x000fe40003f1d000 */
[----:B------:R-:W-:Y:S02]  /*5450*/  SHF.L.U32 R21, R16, R21, RZ ;  /* 0x0000001510157219 */ /* 0x000fe400000006ff */
[----:B------:R-:W-:Y:S02]  /*5460*/  SEL R11, R11, RZ, P3 ;  /* 0x000000ff0b0b7207 */ /* 0x000fe40001800000 */
[----:B------:R-:W-:Y:S02]  /*5470*/  ISETP.NE.AND P1, PT, R21, RZ, P1 ;  /* 0x000000ff1500720c */ /* 0x000fe40000f25270 */
[----:B------:R-:W-:Y:S02]  /*5480*/  SHF.R.U32.HI R11, RZ, R11, R16 ;  /* 0x0000000bff0b7219 */ /* 0x000fe40000011610 */
[----:B------:R-:W-:-:S02]  /*5490*/  PLOP3.LUT P0, PT, P0, P1, PT, 0xf8, 0x8f ;  /* 0x00000000008f781c */ /* 0x000fc40000703f70 */
[----:B------:R-:W-:Y:S02]  /*54a0*/  SHF.R.U32.HI R15, RZ, 0x1, R11 ;  /* 0x00000001ff0f7819 */ /* 0x000fe4000001160b */
[----:B------:R-:W-:-:S04]  /*54b0*/  SEL R14, RZ, 0x1, !P0 ;  /* 0x00000001ff0e7807 */ /* 0x000fc80004000000 */
[----:B------:R-:W-:-:S04]  /*54c0*/  LOP3.LUT R14, R14, 0x1, R15, 0xf8, !PT ;  /* 0x000000010e0e7812 */ /* 0x000fc800078ef80f */
[----:B------:R-:W-:-:S04]  /*54d0*/  LOP3.LUT R14, R14, R11, RZ, 0xc0, !PT ;  /* 0x0000000b0e0e7212 */ /* 0x000fc800078ec0ff */
[----:B------:R-:W-:-:S04]  /*54e0*/  IADD3 R15, PT, PT, R15, R14, RZ ;  /* 0x0000000e0f0f7210 */ /* 0x000fc80007ffe0ff */
[----:B------:R-:W-:Y:S01]  /*54f0*/  LOP3.LUT R0, R15, R0, RZ, 0xfc, !PT ;  /* 0x000000000f007212 */ /* 0x000fe200078efcff */
[----:B------:R-:W-:Y:S06]  /*5500*/  BRA `(.L_x_187) ;  /* 0x0000000000107947 */ /* 0x000fec0003800000 */
.L_x_186:
[----:B------:R-:W-:-:S04]  /*5510*/  LOP3.LUT R0, R0, 0x80000000, RZ, 0xc0, !PT ;  /* 0x8000000000007812 */ /* 0x000fc800078ec0ff */
[----:B------:R-:W-:Y:S01]  /*5520*/  LOP3.LUT R0, R0, 0x7f800000, RZ, 0xfc, !PT ;  /* 0x7f80000000007812 */ /* 0x000fe200078efcff */
[----:B------:R-:W-:Y:S06]  /*5530*/  BRA `(.L_x_187) ;  /* 0x0000000000047947 */ /* 0x000fec0003800000 */
.L_x_185:
[----:B------:R-:W-:-:S07]  /*5540*/  IMAD R0, R25, 0x800000, R0 ;  /* 0x0080000019007824 */ /* 0x000fce00078e0200 */
.L_x_187:
[----:B------:R-:W-:Y:S05]  /*5550*/  BSYNC.RECONVERGENT B3 ;  /* 0x0000000000037941 */ /* 0x000fea0003800200 */
.L_x_184:
[----:B------:R-:W-:Y:S05]  /*5560*/  BRA `(.L_x_188) ;  /* 0x0000000000207947 */ /* 0x000fea0003800000 */
.L_x_183:
[----:B------:R-:W-:-:S04]  /*5570*/  LOP3.LUT R0, R15, 0x80000000, R0, 0x48, !PT ;  /* 0x800000000f007812 */ /* 0x000fc800078e4800 */
[----:B------:R-:W-:Y:S01]  /*5580*/  LOP3.LUT R0, R0, 0x7f800000, RZ, 0xfc, !PT ;  /* 0x7f80000000007812 */ /* 0x000fe200078efcff */
[----:B------:R-:W-:Y:S06]  /*5590*/  BRA `(.L_x_188) ;  /* 0x0000000000147947 */ /* 0x000fec0003800000 */
.L_x_182:
[----:B------:R-:W-:Y:S01]  /*55a0*/  LOP3.LUT R0, R15, 0x80000000, R0, 0x48, !PT ;  /* 0x800000000f007812 */ /* 0x000fe200078e4800 */
[----:B------:R-:W-:Y:S06]  /*55b0*/  BRA `(.L_x_188) ;  /* 0x00000000000c7947 */ /* 0x000fec0003800000 */
.L_x_181:
[----:B------:R-:W0:Y:S01]  /*55c0*/  MUFU.RSQ R0, -QNAN ;  /* 0xffc0000000007908 */ /* 0x000e220000001400 */
[----:B------:R-:W-:Y:S05]  /*55d0*/  BRA `(.L_x_188) ;  /* 0x0000000000047947 */ /* 0x000fea0003800000 */
.L_x_180:
[----:B------:R-:W-:-:S07]  /*55e0*/  FADD.FTZ R0, R0, R3 ;  /* 0x0000000300007221 */ /* 0x000fce0000010000 */
.L_x_188:
[----:B------:R-:W-:Y:S05]  /*55f0*/  BSYNC.RECONVERGENT B2 ;  /* 0x0000000000027941 */ /* 0x000fea0003800200 */
.L_x_178:
[----:B------:R-:W-:-:S04]  /*5600*/  HFMA2 R11, -RZ, RZ, 0, 0 ;  /* 0x00000000ff0b7431 */ /* 0x000fc800000001ff */
[----:B0-----:R-:W-:Y:S05]  /*5610*/  RET.REL.NODEC R10 `(_Z22panelHouseholderKernelPfS_S_iiii) ;  /* 0xffffffa80a787950 */ /* 0x001fea0003c3ffff */
.L_x_189:
        /* <DEDUP_REMOVED lines=14> */
.L_x_192:


//--------------------- .nv.global.init           --------------------------
	.section	.nv.global.init,"aw",@progbits
.nv.global.init:
	.type		$str,@object
	.size		$str,(.L_0 - $str)
$str:
        /*0000*/ 	.byte	0x56, 0x73, 0x74, 0x61, 0x72, 0x74, 0x3a, 0x20, 0x25, 0x64, 0x20, 0x56, 0x65, 0x6e, 0x64, 0x3a
        /*0010*/ 	.byte	0x20, 0x25, 0x64, 0x0a, 0x00
.L_0:


//--------------------- .nv.shared._Z18trailingCopyKernelPfS_iiii --------------------------
	.section	.nv.shared._Z18trailingCopyKernelPfS_iiii,"aw",@nobits
	.sectionflags	@""
	.align	16
	.zero		1024


//--------------------- .nv.shared.reserved.0     --------------------------
	.section	.nv.shared.reserved.0,"aw",@nobits
	.weak		__nv_reservedSMEM_offset_0_alias
	.size		__nv_reservedSMEM_offset_0_alias, 0, 64
	.other		__nv_reservedSMEM_offset_0_alias,@"STO_CUDA_RESERVED_SHARED STV_DEFAULT"
__nv_reservedSMEM_offset_0_alias:
	.zero		0
	.zero		64


//--------------------- .nv.shared._Z20trailingUpdateKernelPfS_S_iiii --------------------------
	.section	.nv.shared._Z20trailingUpdateKernelPfS_S_iiii,"aw",@nobits
	.sectionflags	@""
	.align	16
	.zero		1024


//--------------------- .nv.shared._Z22panelHouseholderKernelPfS_S_iiii --------------------------
	.section	.nv.shared._Z22panelHouseholderKernelPfS_S_iiii,"aw",@nobits
	.sectionflags	@""
	.align	16
	.zero		1024


//--------------------- .nv.constant0._Z18trailingCopyKernelPfS_iiii --------------------------
	.section	.nv.constant0._Z18trailingCopyKernelPfS_iiii,"a",@progbits
	.sectionflags	@""
	.align	4
.nv.constant0._Z18trailingCopyKernelPfS_iiii:
	.zero		928


//--------------------- .nv.constant0._Z20trailingUpdateKernelPfS_S_iiii --------------------------
	.section	.nv.constant0._Z20trailingUpdateKernelPfS_S_iiii,"a",@progbits
	.sectionflags	@""
	.align	4
.nv.constant0._Z20trailingUpdateKernelPfS_S_iiii:
	.zero		936


//--------------------- .nv.constant0._Z22panelHouseholderKernelPfS_S_iiii --------------------------
	.section	.nv.constant0._Z22panelHouseholderKernelPfS_S_iiii,"a",@progbits
	.sectionflags	@""
	.align	4
.nv.constant0._Z22panelHouseholderKernelPfS_S_iiii:
	.zero		936


//--------------------- SYMBOLS --------------------------

	.type		.nv.reservedSmem.offset0,@object
	.size		.nv.reservedSmem.offset0,0x4
	.type		.nv.reservedSmem.cap,@object
	.size		.nv.reservedSmem.cap,0x4
	.type		vprintf,@function
